//
// Generated by NVIDIA NVVM Compiler
//
// Compiler Build ID: CL-36424714
// Cuda compilation tools, release 13.0, V13.0.88
// Based on NVVM 20.0.0
//

.version 9.0
.target sm_100
.address_size 64

	// .globl	_Z10init_arrayPfmf

.visible .entry _Z10init_arrayPfmf(
	.param .u64 .ptr .align 1 _Z10init_arrayPfmf_param_0,
	.param .u64 _Z10init_arrayPfmf_param_1,
	.param .f32 _Z10init_arrayPfmf_param_2
)
{
	.reg .pred 	%p<2>;
	.reg .b32 	%r<4>;
	.reg .b32 	%f<4>;
	.reg .b64 	%rd<13>;

	ld.param.u64 	%rd2, [_Z10init_arrayPfmf_param_0];
	ld.param.u64 	%rd3, [_Z10init_arrayPfmf_param_1];
	ld.param.f32 	%f1, [_Z10init_arrayPfmf_param_2];
	mov.u32 	%r1, %ctaid.x;
	mov.u32 	%r2, %ntid.x;
	mul.wide.u32 	%rd4, %r1, %r2;
	mov.u32 	%r3, %tid.x;
	cvt.u64.u32 	%rd5, %r3;
	add.s64 	%rd1, %rd4, %rd5;
	setp.ge.u64 	%p1, %rd1, %rd3;
	@%p1 bra 	$L__BB0_2;
	cvta.to.global.u64 	%rd6, %rd2;
	mul.hi.u64 	%rd7, %rd1, -71777214294589695;
	shr.u64 	%rd8, %rd7, 8;
	mul.lo.s64 	%rd9, %rd8, 257;
	sub.s64 	%rd10, %rd1, %rd9;
	cvt.rn.f32.u64 	%f2, %rd10;
	fma.rn.f32 	%f3, %f2, 0f38D1B717, %f1;
	shl.b64 	%rd11, %rd1, 2;
	add.s64 	%rd12, %rd6, %rd11;
	st.global.f32 	[%rd12], %f3;
$L__BB0_2:
	ret;

}
	// .globl	_Z30tn_irregular_repack_bad_kernelPKfPfiii
.visible .entry _Z30tn_irregular_repack_bad_kernelPKfPfiii(
	.param .u64 .ptr .align 1 _Z30tn_irregular_repack_bad_kernelPKfPfiii_param_0,
	.param .u64 .ptr .align 1 _Z30tn_irregular_repack_bad_kernelPKfPfiii_param_1,
	.param .u32 _Z30tn_irregular_repack_bad_kernelPKfPfiii_param_2,
	.param .u32 _Z30tn_irregular_repack_bad_kernelPKfPfiii_param_3,
	.param .u32 _Z30tn_irregular_repack_bad_kernelPKfPfiii_param_4
)
{
	.reg .pred 	%p<3>;
	.reg .b32 	%r<17>;
	.reg .b32 	%f<2>;
	.reg .b64 	%rd<35>;

	ld.param.u64 	%rd11, [_Z30tn_irregular_repack_bad_kernelPKfPfiii_param_0];
	ld.param.u64 	%rd12, [_Z30tn_irregular_repack_bad_kernelPKfPfiii_param_1];
	ld.param.u32 	%r3, [_Z30tn_irregular_repack_bad_kernelPKfPfiii_param_2];
	ld.param.u32 	%r1, [_Z30tn_irregular_repack_bad_kernelPKfPfiii_param_3];
	ld.param.u32 	%r2, [_Z30tn_irregular_repack_bad_kernelPKfPfiii_param_4];
	mov.u32 	%r4, %ctaid.x;
	mov.u32 	%r5, %ntid.x;
	mul.wide.u32 	%rd13, %r4, %r5;
	mov.u32 	%r6, %tid.x;
	cvt.u64.u32 	%rd14, %r6;
	add.s64 	%rd1, %rd13, %rd14;
	cvt.s64.s32 	%rd2, %r1;
	mul.wide.s32 	%rd15, %r1, %r3;
	cvt.s64.s32 	%rd3, %r2;
	mul.lo.s64 	%rd16, %rd15, %rd3;
	setp.ge.u64 	%p1, %rd1, %rd16;
	@%p1 bra 	$L__BB1_5;
	mul.lo.s32 	%r7, %r2, %r1;
	cvt.s64.s32 	%rd4, %r7;
	or.b64  	%rd17, %rd1, %rd4;
	and.b64  	%rd18, %rd17, -4294967296;
	setp.ne.s64 	%p2, %rd18, 0;
	@%p2 bra 	$L__BB1_3;
	cvt.u32.u64 	%r8, %rd4;
	cvt.u32.u64 	%r9, %rd1;
	div.u32 	%r10, %r9, %r8;
	mul.lo.s32 	%r11, %r10, %r8;
	sub.s32 	%r12, %r9, %r11;
	cvt.u64.u32 	%rd33, %r10;
	cvt.u64.u32 	%rd34, %r12;
	bra.uni 	$L__BB1_4;
$L__BB1_3:
	div.u64 	%rd33, %rd1, %rd4;
	mul.lo.s64 	%rd19, %rd33, %rd4;
	sub.s64 	%rd34, %rd1, %rd19;
$L__BB1_4:
	cvt.u32.u64 	%r13, %rd34;
	div.s32 	%r14, %r13, %r2;
	mul.lo.s32 	%r15, %r14, %r2;
	sub.s32 	%r16, %r13, %r15;
	cvt.s64.s32 	%rd20, %rd33;
	cvt.s64.s32 	%rd21, %r16;
	mad.lo.s64 	%rd22, %rd20, %rd3, %rd21;
	cvt.s64.s32 	%rd23, %r14;
	mad.lo.s64 	%rd24, %rd22, %rd2, %rd23;
	mad.lo.s64 	%rd25, %rd20, %rd2, %rd23;
	mad.lo.s64 	%rd26, %rd25, %rd3, %rd21;
	cvta.to.global.u64 	%rd27, %rd11;
	shl.b64 	%rd28, %rd24, 2;
	add.s64 	%rd29, %rd27, %rd28;
	ld.global.f32 	%f1, [%rd29];
	cvta.to.global.u64 	%rd30, %rd12;
	shl.b64 	%rd31, %rd26, 2;
	add.s64 	%rd32, %rd30, %rd31;
	st.global.f32 	[%rd32], %f1;
$L__BB1_5:
	ret;

}
	// .globl	_Z30tn_irregular_direct_bad_kernelPKfS0_Pfiiii
.visible .entry _Z30tn_irregular_direct_bad_kernelPKfS0_Pfiiii(
	.param .u64 .ptr .align 1 _Z30tn_irregular_direct_bad_kernelPKfS0_Pfiiii_param_0,
	.param .u64 .ptr .align 1 _Z30tn_irregular_direct_bad_kernelPKfS0_Pfiiii_param_1,
	.param .u64 .ptr .align 1 _Z30tn_irregular_direct_bad_kernelPKfS0_Pfiiii_param_2,
	.param .u32 _Z30tn_irregular_direct_bad_kernelPKfS0_Pfiiii_param_3,
	.param .u32 _Z30tn_irregular_direct_bad_kernelPKfS0_Pfiiii_param_4,
	.param .u32 _Z30tn_irregular_direct_bad_kernelPKfS0_Pfiiii_param_5,
	.param .u32 _Z30tn_irregular_direct_bad_kernelPKfS0_Pfiiii_param_6
)
{
	.reg .pred 	%p<13>;
	.reg .b32 	%r<41>;
	.reg .b32 	%f<68>;
	.reg .b64 	%rd<56>;

	ld.param.u64 	%rd10, [_Z30tn_irregular_direct_bad_kernelPKfS0_Pfiiii_param_0];
	ld.param.u64 	%rd11, [_Z30tn_irregular_direct_bad_kernelPKfS0_Pfiiii_param_1];
	ld.param.u64 	%rd9, [_Z30tn_irregular_direct_bad_kernelPKfS0_Pfiiii_param_2];
	ld.param.u32 	%r18, [_Z30tn_irregular_direct_bad_kernelPKfS0_Pfiiii_param_3];
	ld.param.u32 	%r19, [_Z30tn_irregular_direct_bad_kernelPKfS0_Pfiiii_param_4];
	ld.param.u32 	%r20, [_Z30tn_irregular_direct_bad_kernelPKfS0_Pfiiii_param_5];
	ld.param.u32 	%r21, [_Z30tn_irregular_direct_bad_kernelPKfS0_Pfiiii_param_6];
	cvta.to.global.u64 	%rd1, %rd11;
	cvta.to.global.u64 	%rd2, %rd10;
	mov.u32 	%r22, %ctaid.x;
	mov.u32 	%r23, %ntid.x;
	mov.u32 	%r24, %tid.x;
	mad.lo.s32 	%r1, %r22, %r23, %r24;
	mov.u32 	%r25, %ctaid.y;
	mov.u32 	%r26, %ntid.y;
	mov.u32 	%r27, %tid.y;
	mad.lo.s32 	%r2, %r25, %r26, %r27;
	setp.ge.s32 	%p1, %r2, %r18;
	setp.ge.s32 	%p2, %r1, %r19;
	or.pred  	%p3, %p1, %p2;
	@%p3 bra 	$L__BB2_14;
	cvt.s64.s32 	%rd3, %r21;
	cvt.s64.s32 	%rd4, %r19;
	mul.wide.s32 	%rd12, %r20, %r19;
	mul.lo.s64 	%rd5, %rd12, %rd3;
	setp.lt.s32 	%p4, %r20, 1;
	mov.f32 	%f67, 0f00000000;
	@%p4 bra 	$L__BB2_13;
	mul.lo.s32 	%r3, %r20, %r2;
	mul.lo.s32 	%r4, %r20, %r1;
	and.b32  	%r5, %r20, 7;
	setp.lt.u32 	%p5, %r20, 8;
	mov.f32 	%f67, 0f00000000;
	mov.b32 	%r39, 0;
	@%p5 bra 	$L__BB2_5;
	and.b32  	%r39, %r20, 2147483640;
	neg.s32 	%r37, %r39;
	mul.wide.u32 	%rd13, %r3, 4;
	add.s64 	%rd14, %rd13, %rd2;
	add.s64 	%rd55, %rd14, 16;
	mov.f32 	%f67, 0f00000000;
	mov.u32 	%r36, %r4;
$L__BB2_4:
	.pragma "nounroll";
	cvt.s64.s32 	%rd15, %r36;
	add.s64 	%rd16, %rd5, %rd15;
	shl.b64 	%rd17, %rd16, 2;
	add.s64 	%rd18, %rd1, %rd17;
	ld.global.f32 	%f17, [%rd55+-16];
	ld.global.f32 	%f18, [%rd18];
	fma.rn.f32 	%f19, %f17, %f18, %f67;
	ld.global.f32 	%f20, [%rd55+-12];
	ld.global.f32 	%f21, [%rd18+4];
	fma.rn.f32 	%f22, %f20, %f21, %f19;
	ld.global.f32 	%f23, [%rd55+-8];
	ld.global.f32 	%f24, [%rd18+8];
	fma.rn.f32 	%f25, %f23, %f24, %f22;
	ld.global.f32 	%f26, [%rd55+-4];
	ld.global.f32 	%f27, [%rd18+12];
	fma.rn.f32 	%f28, %f26, %f27, %f25;
	ld.global.f32 	%f29, [%rd55];
	ld.global.f32 	%f30, [%rd18+16];
	fma.rn.f32 	%f31, %f29, %f30, %f28;
	ld.global.f32 	%f32, [%rd55+4];
	ld.global.f32 	%f33, [%rd18+20];
	fma.rn.f32 	%f34, %f32, %f33, %f31;
	ld.global.f32 	%f35, [%rd55+8];
	ld.global.f32 	%f36, [%rd18+24];
	fma.rn.f32 	%f37, %f35, %f36, %f34;
	ld.global.f32 	%f38, [%rd55+12];
	ld.global.f32 	%f39, [%rd18+28];
	fma.rn.f32 	%f67, %f38, %f39, %f37;
	add.s32 	%r37, %r37, 8;
	add.s64 	%rd55, %rd55, 32;
	add.s32 	%r36, %r36, 8;
	setp.ne.s32 	%p6, %r37, 0;
	@%p6 bra 	$L__BB2_4;
$L__BB2_5:
	setp.eq.s32 	%p7, %r5, 0;
	@%p7 bra 	$L__BB2_13;
	and.b32  	%r13, %r20, 3;
	setp.lt.u32 	%p8, %r5, 4;
	@%p8 bra 	$L__BB2_8;
	add.s32 	%r29, %r39, %r3;
	mul.wide.u32 	%rd19, %r29, 4;
	add.s64 	%rd20, %rd2, %rd19;
	ld.global.f32 	%f41, [%rd20];
	add.s32 	%r30, %r39, %r4;
	cvt.s64.s32 	%rd21, %r30;
	add.s64 	%rd22, %rd5, %rd21;
	shl.b64 	%rd23, %rd22, 2;
	add.s64 	%rd24, %rd1, %rd23;
	ld.global.f32 	%f42, [%rd24];
	fma.rn.f32 	%f43, %f41, %f42, %f67;
	cvt.u64.u32 	%rd25, %r3;
	cvt.u64.u32 	%rd26, %r39;
	add.s64 	%rd27, %rd26, %rd25;
	shl.b64 	%rd28, %rd27, 2;
	add.s64 	%rd29, %rd2, %rd28;
	ld.global.f32 	%f44, [%rd29+4];
	ld.global.f32 	%f45, [%rd24+4];
	fma.rn.f32 	%f46, %f44, %f45, %f43;
	ld.global.f32 	%f47, [%rd29+8];
	ld.global.f32 	%f48, [%rd24+8];
	fma.rn.f32 	%f49, %f47, %f48, %f46;
	ld.global.f32 	%f50, [%rd29+12];
	ld.global.f32 	%f51, [%rd24+12];
	fma.rn.f32 	%f67, %f50, %f51, %f49;
	add.s32 	%r39, %r39, 4;
$L__BB2_8:
	setp.eq.s32 	%p9, %r13, 0;
	@%p9 bra 	$L__BB2_13;
	setp.eq.s32 	%p10, %r13, 1;
	@%p10 bra 	$L__BB2_11;
	add.s32 	%r31, %r39, %r3;
	mul.wide.u32 	%rd30, %r31, 4;
	add.s64 	%rd31, %rd2, %rd30;
	ld.global.f32 	%f53, [%rd31];
	add.s32 	%r32, %r39, %r4;
	cvt.s64.s32 	%rd32, %r32;
	add.s64 	%rd33, %rd5, %rd32;
	shl.b64 	%rd34, %rd33, 2;
	add.s64 	%rd35, %rd1, %rd34;
	ld.global.f32 	%f54, [%rd35];
	fma.rn.f32 	%f55, %f53, %f54, %f67;
	cvt.u64.u32 	%rd36, %r3;
	cvt.u64.u32 	%rd37, %r39;
	add.s64 	%rd38, %rd37, %rd36;
	shl.b64 	%rd39, %rd38, 2;
	add.s64 	%rd40, %rd2, %rd39;
	ld.global.f32 	%f56, [%rd40+4];
	ld.global.f32 	%f57, [%rd35+4];
	fma.rn.f32 	%f67, %f56, %f57, %f55;
	add.s32 	%r39, %r39, 2;
$L__BB2_11:
	and.b32  	%r33, %r20, 1;
	setp.eq.b32 	%p11, %r33, 1;
	not.pred 	%p12, %p11;
	@%p12 bra 	$L__BB2_13;
	add.s32 	%r34, %r39, %r3;
	mul.wide.u32 	%rd41, %r34, 4;
	add.s64 	%rd42, %rd2, %rd41;
	ld.global.f32 	%f58, [%rd42];
	add.s32 	%r35, %r39, %r4;
	cvt.s64.s32 	%rd43, %r35;
	add.s64 	%rd44, %rd5, %rd43;
	shl.b64 	%rd45, %rd44, 2;
	add.s64 	%rd46, %rd1, %rd45;
	ld.global.f32 	%f59, [%rd46];
	fma.rn.f32 	%f67, %f58, %f59, %f67;
$L__BB2_13:
	cvt.u64.u32 	%rd47, %r18;
	cvt.u64.u32 	%rd48, %r2;
	mad.lo.s64 	%rd49, %rd3, %rd47, %rd48;
	cvt.s64.s32 	%rd50, %r1;
	mad.lo.s64 	%rd51, %rd49, %rd4, %rd50;
	cvta.to.global.u64 	%rd52, %rd9;
	shl.b64 	%rd53, %rd51, 2;
	add.s64 	%rd54, %rd52, %rd53;
	st.global.f32 	[%rd54], %f67;
$L__BB2_14:
	ret;

}


// ===== COMPILED SASS (sm_100) =====

	.target	sm_100

	.elftype	@"ET_EXEC"


//--------------------- .note.nv.tkinfo           --------------------------
	.section	.note.nv.tkinfo,"",@"SHT_NOTE"
	.sectionflags	@"SHF_NOTE_NV_TKINFO"
	.tkinfo
        /*0018*/ 	.word	0x00000002
        /*0030*/ 	.string	""
        /*0030*/ 	.string	"ptxas"
        /*0030*/ 	.string	"Cuda compilation tools, release 13.0, V13.0.88"
        /*0030*/ 	.string	"Build cuda_13.0.r13.0/compiler.36424714_0"
        /*0030*/ 	.string	"-arch sm_100 -m 64 "



//--------------------- .note.nv.cuinfo           --------------------------
	.section	.note.nv.cuinfo,"",@"SHT_NOTE"
	.sectionflags	@"SHF_NOTE_NV_CUINFO"
        /*0018*/ 	.short	0x0002
        /*001a*/ 	.short	0x0064
        /*001c*/ 	.short	0x0082
	.zero		2


//--------------------- .nv.info                  --------------------------
	.section	.nv.info,"",@"SHT_CUDA_INFO"
	.align	4


	//----- nvinfo : EIATTR_REGCOUNT
	.align		4
        /*0000*/ 	.byte	0x04, 0x2f
        /*0002*/ 	.short	(.L_1 - .L_0)
	.align		4
.L_0:
        /*0004*/ 	.word	index@(_Z10init_arrayPfmf)
        /*0008*/ 	.word	0x0000000c


	//----- nvinfo : EIATTR_FRAME_SIZE
	.align		4
.L_1:
        /*000c*/ 	.byte	0x04, 0x11
        /*000e*/ 	.short	(.L_3 - .L_2)
	.align		4
.L_2:
        /*0010*/ 	.word	index@(_Z10init_arrayPfmf)
        /*0014*/ 	.word	0x00000000


	//----- nvinfo : EIATTR_REGCOUNT
	.align		4
.L_3:
        /*0018*/ 	.byte	0x04, 0x2f
        /*001a*/ 	.short	(.L_5 - .L_4)
	.align		4
.L_4:
        /*001c*/ 	.word	index@(_Z30tn_irregular_repack_bad_kernelPKfPfiii)
        /*0020*/ 	.word	0x00000010


	//----- nvinfo : EIATTR_FRAME_SIZE
	.align		4
.L_5:
        /*0024*/ 	.byte	0x04, 0x11
        /*0026*/ 	.short	(.L_7 - .L_6)
	.align		4
.L_6:
        /*0028*/ 	.word	index@($__internal_0_$__cuda_sm20_div_u64)
        /*002c*/ 	.word	0x00000000


	//----- nvinfo : EIATTR_FRAME_SIZE
	.align		4
.L_7:
        /*0030*/ 	.byte	0x04, 0x11
        /*0032*/ 	.short	(.L_9 - .L_8)
	.align		4
.L_8:
        /*0034*/ 	.word	index@(_Z30tn_irregular_repack_bad_kernelPKfPfiii)
        /*0038*/ 	.word	0x00000000


	//----- nvinfo : EIATTR_REGCOUNT
	.align		4
.L_9:
        /*003c*/ 	.byte	0x04, 0x2f
        /*003e*/ 	.short	(.L_11 - .L_10)
	.align		4
.L_10:
        /*0040*/ 	.word	index@(_Z30tn_irregular_direct_bad_kernelPKfS0_Pfiiii)
        /*0044*/ 	.word	0x00000020


	//----- nvinfo : EIATTR_FRAME_SIZE
	.align		4
.L_11:
        /*0048*/ 	.byte	0x04, 0x11
        /*004a*/ 	.short	(.L_13 - .L_12)
	.align		4
.L_12:
        /*004c*/ 	.word	index@(_Z30tn_irregular_direct_bad_kernelPKfS0_Pfiiii)
        /*0050*/ 	.word	0x00000000


	//----- nvinfo : EIATTR_MIN_STACK_SIZE
	.align		4
.L_13:
        /*0054*/ 	.byte	0x04, 0x12
        /*0056*/ 	.short	(.L_15 - .L_14)
	.align		4
.L_14:
        /*0058*/ 	.word	index@(_Z30tn_irregular_direct_bad_kernelPKfS0_Pfiiii)
        /*005c*/ 	.word	0x00000000


	//----- nvinfo : EIATTR_MIN_STACK_SIZE
	.align		4
.L_15:
        /*0060*/ 	.byte	0x04, 0x12
        /*0062*/ 	.short	(.L_17 - .L_16)
	.align		4
.L_16:
        /*0064*/ 	.word	index@(_Z30tn_irregular_repack_bad_kernelPKfPfiii)
        /*0068*/ 	.word	0x00000000


	//----- nvinfo : EIATTR_MIN_STACK_SIZE
	.align		4
.L_17:
        /*006c*/ 	.byte	0x04, 0x12
        /*006e*/ 	.short	(.L_19 - .L_18)
	.align		4
.L_18:
        /*0070*/ 	.word	index@(_Z10init_arrayPfmf)
        /*0074*/ 	.word	0x00000000
.L_19:


//--------------------- .nv.compat                --------------------------
	.section	.nv.compat,"",@"SHT_CUDA_COMPAT_INFO"
	.align	4
        /*0000*/ 	.byte	0x02, 0x09, 0x00, 0x00, 0x02, 0x02, 0x01, 0x00, 0x02, 0x05, 0x05, 0x00, 0x03, 0x07, 0x01, 0x01
        /*0010*/ 	.byte	0x02, 0x03, 0x00, 0x00, 0x02, 0x06, 0x01, 0x00, 0x04, 0x0b, 0x08, 0x00, 0x09, 0x00, 0x00, 0x00
        /*0020*/ 	.byte	0x00, 0x00, 0x00, 0x00


//--------------------- .nv.info._Z30tn_irregular_direct_bad_kernelPKfS0_Pfiiii --------------------------
	.section	.nv.info._Z30tn_irregular_direct_bad_kernelPKfS0_Pfiiii,"",@"SHT_CUDA_INFO"
	.sectionflags	@""
	.align	4


	//----- nvinfo : EIATTR_CUDA_API_VERSION
	.align		4
        /*0000*/ 	.byte	0x04, 0x37
        /*0002*/ 	.short	(.L_21 - .L_20)
.L_20:
        /*0004*/ 	.word	0x00000082


	//----- nvinfo : EIATTR_KPARAM_INFO
	.align		4
.L_21:
        /*0008*/ 	.byte	0x04, 0x17
        /*000a*/ 	.short	(.L_23 - .L_22)
.L_22:
        /*000c*/ 	.word	0x00000000
        /*0010*/ 	.short	0x0006
        /*0012*/ 	.short	0x0024
        /*0014*/ 	.byte	0x00, 0xf0, 0x11, 0x00


	//----- nvinfo : EIATTR_KPARAM_INFO
	.align		4
.L_23:
        /*0018*/ 	.byte	0x04, 0x17
        /*001a*/ 	.short	(.L_25 - .L_24)
.L_24:
        /*001c*/ 	.word	0x00000000
        /*0020*/ 	.short	0x0005
        /*0022*/ 	.short	0x0020
        /*0024*/ 	.byte	0x00, 0xf0, 0x11, 0x00


	//----- nvinfo : EIATTR_KPARAM_INFO
	.align		4
.L_25:
        /*0028*/ 	.byte	0x04, 0x17
        /*002a*/ 	.short	(.L_27 - .L_26)
.L_26:
        /*002c*/ 	.word	0x00000000
        /*0030*/ 	.short	0x0004
        /*0032*/ 	.short	0x001c
        /*0034*/ 	.byte	0x00, 0xf0, 0x11, 0x00


	//----- nvinfo : EIATTR_KPARAM_INFO
	.align		4
.L_27:
        /*0038*/ 	.byte	0x04, 0x17
        /*003a*/ 	.short	(.L_29 - .L_28)
.L_28:
        /*003c*/ 	.word	0x00000000
        /*0040*/ 	.short	0x0003
        /*0042*/ 	.short	0x0018
        /*0044*/ 	.byte	0x00, 0xf0, 0x11, 0x00


	//----- nvinfo : EIATTR_KPARAM_INFO
	.align		4
.L_29:
        /*0048*/ 	.byte	0x04, 0x17
        /*004a*/ 	.short	(.L_31 - .L_30)
.L_30:
        /*004c*/ 	.word	0x00000000
        /*0050*/ 	.short	0x0002
        /*0052*/ 	.short	0x0010
        /*0054*/ 	.byte	0x00, 0xf5, 0x21, 0x00


	//----- nvinfo : EIATTR_KPARAM_INFO
	.align		4
.L_31:
        /*0058*/ 	.byte	0x04, 0x17
        /*005a*/ 	.short	(.L_33 - .L_32)
.L_32:
        /*005c*/ 	.word	0x00000000
        /*0060*/ 	.short	0x0001
        /*0062*/ 	.short	0x0008
        /*0064*/ 	.byte	0x00, 0xf5, 0x21, 0x00


	//----- nvinfo : EIATTR_KPARAM_INFO
	.align		4
.L_33:
        /*0068*/ 	.byte	0x04, 0x17
        /*006a*/ 	.short	(.L_35 - .L_34)
.L_34:
        /*006c*/ 	.word	0x00000000
        /*0070*/ 	.short	0x0000
        /*0072*/ 	.short	0x0000
        /*0074*/ 	.byte	0x00, 0xf5, 0x21, 0x00


	//----- nvinfo : EIATTR_SPARSE_MMA_MASK
	.align		4
.L_35:
        /*0078*/ 	.byte	0x03, 0x50
        /*007a*/ 	.short	0x0000


	//----- nvinfo : EIATTR_MAXREG_COUNT
	.align		4
        /*007c*/ 	.byte	0x03, 0x1b
        /*007e*/ 	.short	0x00ff


	//----- nvinfo : EIATTR_MERCURY_ISA_VERSION
	.align		4
        /*0080*/ 	.byte	0x03, 0x5f
        /*0082*/ 	.short	0x0101


	//----- nvinfo : EIATTR_VRC_CTA_INIT_COUNT
	.align		4
        /*0084*/ 	.byte	0x02, 0x4a
	.zero		1
	.zero		1


	//----- nvinfo : EIATTR_EXIT_INSTR_OFFSETS
	.align		4
        /*0088*/ 	.byte	0x04, 0x1c
        /*008a*/ 	.short	(.L_37 - .L_36)


	//   ....[0]....
.L_36:
        /*008c*/ 	.word	0x000000c0


	//   ....[1]....
        /*0090*/ 	.word	0x00000a00


	//----- nvinfo : EIATTR_CBANK_PARAM_SIZE
	.align		4
.L_37:
        /*0094*/ 	.byte	0x03, 0x19
        /*0096*/ 	.short	0x0028


	//----- nvinfo : EIATTR_PARAM_CBANK
	.align		4
        /*0098*/ 	.byte	0x04, 0x0a
        /*009a*/ 	.short	(.L_39 - .L_38)
	.align		4
.L_38:
        /*009c*/ 	.word	index@(.nv.constant0._Z30tn_irregular_direct_bad_kernelPKfS0_Pfiiii)
        /*00a0*/ 	.short	0x0380
        /*00a2*/ 	.short	0x0028


	//----- nvinfo : EIATTR_SW_WAR
	.align		4
.L_39:
        /*00a4*/ 	.byte	0x04, 0x36
        /*00a6*/ 	.short	(.L_41 - .L_40)
.L_40:
        /*00a8*/ 	.word	0x00000008
.L_41:


//--------------------- .nv.info._Z30tn_irregular_repack_bad_kernelPKfPfiii --------------------------
	.section	.nv.info._Z30tn_irregular_repack_bad_kernelPKfPfiii,"",@"SHT_CUDA_INFO"
	.sectionflags	@""
	.align	4


	//----- nvinfo : EIATTR_CUDA_API_VERSION
	.align		4
        /*0000*/ 	.byte	0x04, 0x37
        /*0002*/ 	.short	(.L_43 - .L_42)
.L_42:
        /*0004*/ 	.word	0x00000082


	//----- nvinfo : EIATTR_KPARAM_INFO
	.align		4
.L_43:
        /*0008*/ 	.byte	0x04, 0x17
        /*000a*/ 	.short	(.L_45 - .L_44)
.L_44:
        /*000c*/ 	.word	0x00000000
        /*0010*/ 	.short	0x0004
        /*0012*/ 	.short	0x0018
        /*0014*/ 	.byte	0x00, 0xf0, 0x11, 0x00


	//----- nvinfo : EIATTR_KPARAM_INFO
	.align		4
.L_45:
        /*0018*/ 	.byte	0x04, 0x17
        /*001a*/ 	.short	(.L_47 - .L_46)
.L_46:
        /*001c*/ 	.word	0x00000000
        /*0020*/ 	.short	0x0003
        /*0022*/ 	.short	0x0014
        /*0024*/ 	.byte	0x00, 0xf0, 0x11, 0x00


	//----- nvinfo : EIATTR_KPARAM_INFO
	.align		4
.L_47:
        /*0028*/ 	.byte	0x04, 0x17
        /*002a*/ 	.short	(.L_49 - .L_48)
.L_48:
        /*002c*/ 	.word	0x00000000
        /*0030*/ 	.short	0x0002
        /*0032*/ 	.short	0x0010
        /*0034*/ 	.byte	0x00, 0xf0, 0x11, 0x00


	//----- nvinfo : EIATTR_KPARAM_INFO
	.align		4
.L_49:
        /*0038*/ 	.byte	0x04, 0x17
        /*003a*/ 	.short	(.L_51 - .L_50)
.L_50:
        /*003c*/ 	.word	0x00000000
        /*0040*/ 	.short	0x0001
        /*0042*/ 	.short	0x0008
        /*0044*/ 	.byte	0x00, 0xf5, 0x21, 0x00


	//----- nvinfo : EIATTR_KPARAM_INFO
	.align		4
.L_51:
        /*0048*/ 	.byte	0x04, 0x17
        /*004a*/ 	.short	(.L_53 - .L_52)
.L_52:
        /*004c*/ 	.word	0x00000000
        /*0050*/ 	.short	0x0000
        /*0052*/ 	.short	0x0000
        /*0054*/ 	.byte	0x00, 0xf5, 0x21, 0x00


	//----- nvinfo : EIATTR_SPARSE_MMA_MASK
	.align		4
.L_53:
        /*0058*/ 	.byte	0x03, 0x50
        /*005a*/ 	.short	0x0000


	//----- nvinfo : EIATTR_MAXREG_COUNT
	.align		4
        /*005c*/ 	.byte	0x03, 0x1b
        /*005e*/ 	.short	0x00ff


	//----- nvinfo : EIATTR_MERCURY_ISA_VERSION
	.align		4
        /*0060*/ 	.byte	0x03, 0x5f
        /*0062*/ 	.short	0x0101


	//----- nvinfo : EIATTR_VRC_CTA_INIT_COUNT
	.align		4
        /*0064*/ 	.byte	0x02, 0x4a
	.zero		1
	.zero		1


	//----- nvinfo : EIATTR_EXIT_INSTR_OFFSETS
	.align		4
        /*0068*/ 	.byte	0x04, 0x1c
        /*006a*/ 	.short	(.L_55 - .L_54)


	//   ....[0]....
.L_54:
        /*006c*/ 	.word	0x00000100


	//   ....[1]....
        /*0070*/ 	.word	0x000006a0


	//----- nvinfo : EIATTR_CRS_STACK_SIZE
	.align		4
.L_55:
        /*0074*/ 	.byte	0x04, 0x1e
        /*0076*/ 	.short	(.L_57 - .L_56)
.L_56:
        /*0078*/ 	.word	0x00000000


	//----- nvinfo : EIATTR_CBANK_PARAM_SIZE
	.align		4
.L_57:
        /*007c*/ 	.byte	0x03, 0x19
        /*007e*/ 	.short	0x001c


	//----- nvinfo : EIATTR_PARAM_CBANK
	.align		4
        /*0080*/ 	.byte	0x04, 0x0a
        /*0082*/ 	.short	(.L_59 - .L_58)
	.align		4
.L_58:
        /*0084*/ 	.word	index@(.nv.constant0._Z30tn_irregular_repack_bad_kernelPKfPfiii)
        /*0088*/ 	.short	0x0380
        /*008a*/ 	.short	0x001c


	//----- nvinfo : EIATTR_SW_WAR
	.align		4
.L_59:
        /*008c*/ 	.byte	0x04, 0x36
        /*008e*/ 	.short	(.L_61 - .L_60)
.L_60:
        /*0090*/ 	.word	0x00000008
.L_61:


//--------------------- .nv.info._Z10init_arrayPfmf --------------------------
	.section	.nv.info._Z10init_arrayPfmf,"",@"SHT_CUDA_INFO"
	.sectionflags	@""
	.align	4


	//----- nvinfo : EIATTR_CUDA_API_VERSION
	.align		4
        /*0000*/ 	.byte	0x04, 0x37
        /*0002*/ 	.short	(.L_63 - .L_62)
.L_62:
        /*0004*/ 	.word	0x00000082


	//----- nvinfo : EIATTR_KPARAM_INFO
	.align		4
.L_63:
        /*0008*/ 	.byte	0x04, 0x17
        /*000a*/ 	.short	(.L_65 - .L_64)
.L_64:
        /*000c*/ 	.word	0x00000000
        /*0010*/ 	.short	0x0002
        /*0012*/ 	.short	0x0010
        /*0014*/ 	.byte	0x00, 0xf0, 0x11, 0x00


	//----- nvinfo : EIATTR_KPARAM_INFO
	.align		4
.L_65:
        /*0018*/ 	.byte	0x04, 0x17
        /*001a*/ 	.short	(.L_67 - .L_66)
.L_66:
        /*001c*/ 	.word	0x00000000
        /*0020*/ 	.short	0x0001
        /*0022*/ 	.short	0x0008
        /*0024*/ 	.byte	0x00, 0xf0, 0x21, 0x00


	//----- nvinfo : EIATTR_KPARAM_INFO
	.align		4
.L_67:
        /*0028*/ 	.byte	0x04, 0x17
        /*002a*/ 	.short	(.L_69 - .L_68)
.L_68:
        /*002c*/ 	.word	0x00000000
        /*0030*/ 	.short	0x0000
        /*0032*/ 	.short	0x0000
        /*0034*/ 	.byte	0x00, 0xf5, 0x21, 0x00


	//----- nvinfo : EIATTR_SPARSE_MMA_MASK
	.align		4
.L_69:
        /*0038*/ 	.byte	0x03, 0x50
        /*003a*/ 	.short	0x0000


	//----- nvinfo : EIATTR_MAXREG_COUNT
	.align		4
        /*003c*/ 	.byte	0x03, 0x1b
        /*003e*/ 	.short	0x00ff


	//----- nvinfo : EIATTR_MERCURY_ISA_VERSION
	.align		4
        /*0040*/ 	.byte	0x03, 0x5f
        /*0042*/ 	.short	0x0101


	//----- nvinfo : EIATTR_VRC_CTA_INIT_COUNT
	.align		4
        /*0044*/ 	.byte	0x02, 0x4a
	.zero		1
	.zero		1


	//----- nvinfo : EIATTR_EXIT_INSTR_OFFSETS
	.align		4
        /*0048*/ 	.byte	0x04, 0x1c
        /*004a*/ 	.short	(.L_71 - .L_70)


	//   ....[0]....
.L_70:
        /*004c*/ 	.word	0x00000090


	//   ....[1]....
        /*0050*/ 	.word	0x000001e0


	//----- nvinfo : EIATTR_CBANK_PARAM_SIZE
	.align		4
.L_71:
        /*0054*/ 	.byte	0x03, 0x19
        /*0056*/ 	.short	0x0014


	//----- nvinfo : EIATTR_PARAM_CBANK
	.align		4
        /*0058*/ 	.byte	0x04, 0x0a
        /*005a*/ 	.short	(.L_73 - .L_72)
	.align		4
.L_72:
        /*005c*/ 	.word	index@(.nv.constant0._Z10init_arrayPfmf)
        /*0060*/ 	.short	0x0380
        /*0062*/ 	.short	0x0014


	//----- nvinfo : EIATTR_SW_WAR
	.align		4
.L_73:
        /*0064*/ 	.byte	0x04, 0x36
        /*0066*/ 	.short	(.L_75 - .L_74)
.L_74:
        /*0068*/ 	.word	0x00000008
.L_75:


//--------------------- .nv.callgraph             --------------------------
	.section	.nv.callgraph,"",@"SHT_CUDA_CALLGRAPH"
	.align	4
	.sectionentsize	8
	.align		4
        /*0000*/ 	.word	0x00000000
	.align		4
        /*0004*/ 	.word	0xffffffff
	.align		4
        /*0008*/ 	.word	0x00000000
	.align		4
        /*000c*/ 	.word	0xfffffffe
	.align		4
        /*0010*/ 	.word	0x00000000
	.align		4
        /*0014*/ 	.word	0xfffffffd
	.align		4
        /*0018*/ 	.word	0x00000000
	.align		4
        /*001c*/ 	.word	0xfffffffc


//--------------------- .text._Z30tn_irregular_direct_bad_kernelPKfS0_Pfiiii --------------------------
	.section	.text._Z30tn_irregular_direct_bad_kernelPKfS0_Pfiiii,"ax",@progbits
	.align	128
        .global         _Z30tn_irregular_direct_bad_kernelPKfS0_Pfiiii
        .type           _Z30tn_irregular_direct_bad_kernelPKfS0_Pfiiii,@function
        .size           _Z30tn_irregular_direct_bad_kernelPKfS0_Pfiiii,(.L_x_12 - _Z30tn_irregular_direct_bad_kernelPKfS0_Pfiiii)
        .other          _Z30tn_irregular_direct_bad_kernelPKfS0_Pfiiii,@"STO_CUDA_ENTRY STV_DEFAULT"
_Z30tn_irregular_direct_bad_kernelPKfS0_Pfiiii:
.text._Z30tn_irregular_direct_bad_kernelPKfS0_Pfiiii:
[----:B------:R-:W-:Y:S01]  /*0000*/  LDC R1, c[0x0][0x37c] ;  /* 0x0000df00ff017b82 */ /* 0x000fe20000000800 */
[----:B------:R-:W0:Y:S07]  /*0010*/  S2R R3, SR_TID.X ;  /* 0x0000000000037919 */ /* 0x000e2e0000002100 */
[----:B------:R-:W0:Y:S01]  /*0020*/  S2UR UR4, SR_CTAID.X ;  /* 0x00000000000479c3 */ /* 0x000e220000002500 */
[----:B------:R-:W1:Y:S01]  /*0030*/  LDCU.64 UR8, c[0x0][0x398] ;  /* 0x00007300ff0877ac */ /* 0x000e620008000a00 */
[----:B------:R-:W2:Y:S06]  /*0040*/  S2R R5, SR_TID.Y ;  /* 0x0000000000057919 */ /* 0x000eac0000002200 */
[----:B------:R-:W0:Y:S08]  /*0050*/  LDC R2, c[0x0][0x360] ;  /* 0x0000d800ff027b82 */ /* 0x000e300000000800 */
[----:B------:R-:W2:Y:S08]  /*0060*/  S2UR UR5, SR_CTAID.Y ;  /* 0x00000000000579c3 */ /* 0x000eb00000002600 */
[----:B------:R-:W2:Y:S01]  /*0070*/  LDC R4, c[0x0][0x364] ;  /* 0x0000d900ff047b82 */ /* 0x000ea20000000800 */
[----:B0-----:R-:W-:-:S05]  /*0080*/  IMAD R2, R2, UR4, R3 ;  /* 0x0000000402027c24 */ /* 0x001fca000f8e0203 */
[----:B-1----:R-:W-:Y:S01]  /*0090*/  ISETP.GE.AND P0, PT, R2, UR9, PT ;  /* 0x0000000902007c0c */ /* 0x002fe2000bf06270 */
[----:B--2---:R-:W-:-:S05]  /*00a0*/  IMAD R4, R4, UR5, R5 ;  /* 0x0000000504047c24 */ /* 0x004fca000f8e0205 */
[----:B------:R-:W-:-:S13]  /*00b0*/  ISETP.GE.OR P0, PT, R4, UR8, P0 ;  /* 0x0000000804007c0c */ /* 0x000fda0008706670 */
[----:B------:R-:W-:Y:S05]  /*00c0*/  @P0 EXIT ;  /* 0x000000000000094d */ /* 0x000fea0003800000 */
[----:B------:R-:W0:Y:S01]  /*00d0*/  LDC.64 R6, c[0x0][0x3a0] ;  /* 0x0000e800ff067b82 */ /* 0x000e220000000a00 */
[----:B------:R-:W1:Y:S01]  /*00e0*/  LDCU.64 UR4, c[0x0][0x358] ;  /* 0x00006b00ff0477ac */ /* 0x000e620008000a00 */
[----:B------:R-:W-:Y:S01]  /*00f0*/  IMAD.MOV.U32 R20, RZ, RZ, RZ ;  /* 0x000000ffff147224 */ /* 0x000fe200078e00ff */
[----:B------:R-:W-:Y:S01]  /*0100*/  USHF.R.S32.HI UR6, URZ, 0x1f, UR9 ;  /* 0x0000001fff067899 */ /* 0x000fe20008011409 */
[----:B0-----:R-:W-:Y:S02]  /*0110*/  ISETP.GE.AND P0, PT, R6, 0x1, PT ;  /* 0x000000010600780c */ /* 0x001fe40003f06270 */
[----:B------:R-:W-:-:S11]  /*0120*/  SHF.R.S32.HI R0, RZ, 0x1f, R7 ;  /* 0x0000001fff007819 */ /* 0x000fd60000011407 */
[----:B-1----:R-:W-:Y:S05]  /*0130*/  @!P0 BRA `(.L_x_0) ;  /* 0x0000000400fc8947 */ /* 0x002fea0003800000 */
[C---:B------:R-:W-:Y:S01]  /*0140*/  ISETP.GE.U32.AND P1, PT, R6.reuse, 0x8, PT ;  /* 0x000000080600780c */ /* 0x040fe20003f26070 */
[C---:B------:R-:W-:Y:S01]  /*0150*/  IMAD.WIDE R8, R6.reuse, UR9, RZ ;  /* 0x0000000906087c25 */ /* 0x040fe2000f8e02ff */
[----:B------:R-:W-:-:S03]  /*0160*/  LOP3.LUT R26, R6, 0x7, RZ, 0xc0, !PT ;  /* 0x00000007061a7812 */ /* 0x000fc600078ec0ff */
[----:B------:R-:W-:Y:S02]  /*0170*/  HFMA2 R17, -RZ, RZ, 0, 0 ;  /* 0x00000000ff117431 */ /* 0x000fe400000001ff */
[-C--:B------:R-:W-:Y:S01]  /*0180*/  IMAD R9, R9, R7.reuse, RZ ;  /* 0x0000000709097224 */ /* 0x080fe200078e02ff */
[----:B------:R-:W-:Y:S01]  /*0190*/  ISETP.NE.AND P0, PT, R26, RZ, PT ;  /* 0x000000ff1a00720c */ /* 0x000fe20003f05270 */
[----:B------:R-:W-:Y:S02]  /*01a0*/  IMAD R14, R4, R6, RZ ;  /* 0x00000006040e7224 */ /* 0x000fe400078e02ff */
[C---:B------:R-:W-:Y:S02]  /*01b0*/  IMAD R11, R8.reuse, R0, R9 ;  /* 0x00000000080b7224 */ /* 0x040fe400078e0209 */
[----:B------:R-:W-:-:S04]  /*01c0*/  IMAD.WIDE.U32 R8, R8, R7, RZ ;  /* 0x0000000708087225 */ /* 0x000fc800078e00ff */
[----:B------:R-:W-:Y:S02]  /*01d0*/  IMAD R16, R2, R6, RZ ;  /* 0x0000000602107224 */ /* 0x000fe400078e02ff */
[----:B------:R-:W-:Y:S02]  /*01e0*/  IMAD.MOV.U32 R20, RZ, RZ, RZ ;  /* 0x000000ffff147224 */ /* 0x000fe400078e00ff */
[----:B------:R-:W-:Y:S01]  /*01f0*/  IMAD.IADD R18, R9, 0x1, R11 ;  /* 0x0000000109127824 */ /* 0x000fe200078e020b */
[----:B------:R-:W-:Y:S06]  /*0200*/  @!P1 BRA `(.L_x_1) ;  /* 0x0000000000b49947 */ /* 0x000fec0003800000 */
[----:B------:R-:W0:Y:S01]  /*0210*/  LDC.64 R10, c[0x0][0x380] ;  /* 0x0000e000ff0a7b82 */ /* 0x000e220000000a00 */
[----:B------:R-:W-:Y:S01]  /*0220*/  LOP3.LUT R17, R6, 0x7ffffff8, RZ, 0xc0, !PT ;  /* 0x7ffffff806117812 */ /* 0x000fe200078ec0ff */
[----:B------:R-:W-:Y:S01]  /*0230*/  IMAD.MOV.U32 R15, RZ, RZ, R16 ;  /* 0x000000ffff0f7224 */ /* 0x000fe200078e0010 */
[----:B------:R-:W-:Y:S01]  /*0240*/  MOV R20, RZ ;  /* 0x000000ff00147202 */ /* 0x000fe20000000f00 */
[----:B------:R-:W1:Y:S02]  /*0250*/  LDCU.64 UR10, c[0x0][0x388] ;  /* 0x00007100ff0a77ac */ /* 0x000e640008000a00 */
[----:B------:R-:W-:Y:S02]  /*0260*/  IMAD.MOV R19, RZ, RZ, -R17 ;  /* 0x000000ffff137224 */ /* 0x000fe400078e0a11 */
[----:B0-----:R-:W-:-:S03]  /*0270*/  IMAD.WIDE.U32 R10, R14, 0x4, R10 ;  /* 0x000000040e0a7825 */ /* 0x001fc600078e000a */
[----:B------:R-:W-:-:S05]  /*0280*/  IADD3 R22, P1, PT, R10, 0x10, RZ ;  /* 0x000000100a167810 */ /* 0x000fca0007f3e0ff */
[----:B-1----:R-:W-:-:S08]  /*0290*/  IMAD.X R23, RZ, RZ, R11, P1 ;  /* 0x000000ffff177224 */ /* 0x002fd000008e060b */
.L_x_2:
[----:B------:R-:W-:Y:S01]  /*02a0*/  IADD3 R11, P1, PT, R15, R8, RZ ;  /* 0x000000080f0b7210 */ /* 0x000fe20007f3e0ff */
[----:B------:R-:W-:-:S03]  /*02b0*/  IMAD.MOV.U32 R13, RZ, RZ, R23 ;  /* 0x000000ffff0d7224 */ /* 0x000fc600078e0017 */
[----:B------:R-:W-:Y:S02]  /*02c0*/  LEA.HI.X.SX32 R12, R15, R18, 0x1, P1 ;  /* 0x000000120f0c7211 */ /* 0x000fe400008f0eff */
[----:B------:R-:W-:-:S04]  /*02d0*/  LEA R10, P1, R11, UR10, 0x2 ;  /* 0x0000000a0b0a7c11 */ /* 0x000fc8000f8210ff */
[----:B------:R-:W-:Y:S02]  /*02e0*/  LEA.HI.X R11, R11, UR11, R12, 0x2, P1 ;  /* 0x0000000b0b0b7c11 */ /* 0x000fe400088f140c */
[----:B------:R-:W-:-:S03]  /*02f0*/  MOV R12, R22 ;  /* 0x00000016000c7202 */ /* 0x000fc60000000f00 */
[----:B------:R-:W2:Y:S04]  /*0300*/  LDG.E R27, desc[UR4][R10.64] ;  /* 0x000000040a1b7981 */ /* 0x000ea8000c1e1900 */
[----:B------:R-:W2:Y:S04]  /*0310*/  LDG.E R21, desc[UR4][R12.64+-0x10] ;  /* 0xfffff0040c157981 */ /* 0x000ea8000c1e1900 */
[----:B------:R-:W3:Y:S04]  /*0320*/  LDG.E R23, desc[UR4][R12.64+-0xc] ;  /* 0xfffff4040c177981 */ /* 0x000ee8000c1e1900 */
[----:B------:R-:W3:Y:S04]  /*0330*/  LDG.E R22, desc[UR4][R10.64+0x4] ;  /* 0x000004040a167981 */ /* 0x000ee8000c1e1900 */
[----:B------:R-:W4:Y:S04]  /*0340*/  LDG.E R24, desc[UR4][R12.64+-0x8] ;  /* 0xfffff8040c187981 */ /* 0x000f28000c1e1900 */
[----:B------:R-:W4:Y:S01]  /*0350*/  LDG.E R25, desc[UR4][R10.64+0x8] ;  /* 0x000008040a197981 */ /* 0x000f22000c1e1900 */
[----:B--2---:R-:W-:-:S03]  /*0360*/  FFMA R28, R21, R27, R20 ;  /* 0x0000001b151c7223 */ /* 0x004fc60000000014 */
[----:B------:R-:W2:Y:S04]  /*0370*/  LDG.E R20, desc[UR4][R12.64+-0x4] ;  /* 0xfffffc040c147981 */ /* 0x000ea8000c1e1900 */
[----:B------:R-:W2:Y:S01]  /*0380*/  LDG.E R21, desc[UR4][R10.64+0xc] ;  /* 0x00000c040a157981 */ /* 0x000ea2000c1e1900 */
[----:B---3--:R-:W-:-:S03]  /*0390*/  FFMA R27, R23, R22, R28 ;  /* 0x00000016171b7223 */ /* 0x008fc6000000001c */
[----:B------:R-:W3:Y:S04]  /*03a0*/  LDG.E R23, desc[UR4][R12.64] ;  /* 0x000000040c177981 */ /* 0x000ee8000c1e1900 */
[----:B------:R-:W3:Y:S01]  /*03b0*/  LDG.E R22, desc[UR4][R10.64+0x10] ;  /* 0x000010040a167981 */ /* 0x000ee2000c1e1900 */
[----:B----4-:R-:W-:-:S03]  /*03c0*/  FFMA R27, R24, R25, R27 ;  /* 0x00000019181b7223 */ /* 0x010fc6000000001b */
[----:B------:R-:W4:Y:S04]  /*03d0*/  LDG.E R24, desc[UR4][R12.64+0x4] ;  /* 0x000004040c187981 */ /* 0x000f28000c1e1900 */
[----:B------:R-:W4:Y:S04]  /*03e0*/  LDG.E R25, desc[UR4][R10.64+0x14] ;  /* 0x000014040a197981 */ /* 0x000f28000c1e1900 */
[----:B------:R-:W5:Y:S01]  /*03f0*/  LDG.E R28, desc[UR4][R10.64+0x1c] ;  /* 0x00001c040a1c7981 */ /* 0x000f62000c1e1900 */
[----:B--2---:R-:W-:-:S03]  /*0400*/  FFMA R29, R20, R21, R27 ;  /* 0x00000015141d7223 */ /* 0x004fc6000000001b */
[----:B------:R-:W2:Y:S04]  /*0410*/  LDG.E R20, desc[UR4][R12.64+0x8] ;  /* 0x000008040c147981 */ /* 0x000ea8000c1e1900 */
[----:B------:R-:W2:Y:S04]  /*0420*/  LDG.E R21, desc[UR4][R10.64+0x18] ;  /* 0x000018040a157981 */ /* 0x000ea8000c1e1900 */
[----:B------:R-:W5:Y:S01]  /*0430*/  LDG.E R27, desc[UR4][R12.64+0xc] ;  /* 0x00000c040c1b7981 */ /* 0x000f62000c1e1900 */
[----:B------:R-:W-:Y:S02]  /*0440*/  VIADD R19, R19, 0x8 ;  /* 0x0000000813137836 */ /* 0x000fe40000000000 */
[----:B---3--:R-:W-:-:S03]  /*0450*/  FFMA R23, R23, R22, R29 ;  /* 0x0000001617177223 */ /* 0x008fc6000000001d */
[----:B------:R-:W-:Y:S01]  /*0460*/  ISETP.NE.AND P1, PT, R19, RZ, PT ;  /* 0x000000ff1300720c */ /* 0x000fe20003f25270 */
[----:B----4-:R-:W-:Y:S01]  /*0470*/  FFMA R23, R24, R25, R23 ;  /* 0x0000001918177223 */ /* 0x010fe20000000017 */
[----:B------:R-:W-:Y:S01]  /*0480*/  IADD3 R22, P2, PT, R12, 0x20, RZ ;  /* 0x000000200c167810 */ /* 0x000fe20007f5e0ff */
[----:B------:R-:W-:Y:S02]  /*0490*/  VIADD R15, R15, 0x8 ;  /* 0x000000080f0f7836 */ /* 0x000fe40000000000 */
[----:B--2---:R-:W-:Y:S01]  /*04a0*/  FFMA R20, R20, R21, R23 ;  /* 0x0000001514147223 */ /* 0x004fe20000000017 */
[----:B------:R-:W-:-:S03]  /*04b0*/  IADD3.X R23, PT, PT, RZ, R13, RZ, P2, !PT ;  /* 0x0000000dff177210 */ /* 0x000fc600017fe4ff */
[----:B-----5:R-:W-:-:S04]  /*04c0*/  FFMA R20, R27, R28, R20 ;  /* 0x0000001c1b147223 */ /* 0x020fc80000000014 */
[----:B------:R-:W-:Y:S05]  /*04d0*/  @P1 BRA `(.L_x_2) ;  /* 0xfffffffc00701947 */ /* 0x000fea000383ffff */
.L_x_1:
[----:B------:R-:W-:Y:S05]  /*04e0*/  @!P0 BRA `(.L_x_0) ;  /* 0x0000000400108947 */ /* 0x000fea0003800000 */
[----:B------:R-:W-:Y:S02]  /*04f0*/  ISETP.GE.U32.AND P1, PT, R26, 0x4, PT ;  /* 0x000000041a00780c */ /* 0x000fe40003f26070 */
[----:B------:R-:W-:-:S04]  /*0500*/  LOP3.LUT R19, R6, 0x3, RZ, 0xc0, !PT ;  /* 0x0000000306137812 */ /* 0x000fc800078ec0ff */
[----:B------:R-:W-:-:S07]  /*0510*/  ISETP.NE.AND P0, PT, R19, RZ, PT ;  /* 0x000000ff1300720c */ /* 0x000fce0003f05270 */
[----:B------:R-:W-:Y:S06]  /*0520*/  @!P1 BRA `(.L_x_3) ;  /* 0x0000000000689947 */ /* 0x000fec0003800000 */
[----:B------:R-:W0:Y:S01]  /*0530*/  LDC.64 R12, c[0x0][0x380] ;  /* 0x0000e000ff0c7b82 */ /* 0x000e220000000a00 */
[----:B------:R-:W1:Y:S01]  /*0540*/  LDCU.128 UR12, c[0x0][0x380] ;  /* 0x00007000ff0c77ac */ /* 0x000e620008000c00 */
[----:B------:R-:W-:Y:S01]  /*0550*/  IMAD.IADD R11, R16, 0x1, R17 ;  /* 0x00000001100b7824 */ /* 0x000fe200078e0211 */
[CC--:B------:R-:W-:Y:S02]  /*0560*/  IADD3 R23, PT, PT, R14.reuse, R17.reuse, RZ ;  /* 0x000000110e177210 */ /* 0x0c0fe40007ffe0ff */
[----:B------:R-:W-:Y:S02]  /*0570*/  IADD3 R15, P2, PT, R14, R17, RZ ;  /* 0x000000110e0f7210 */ /* 0x000fe40007f5e0ff */
[----:B------:R-:W-:-:S03]  /*0580*/  IADD3 R21, P3, PT, R11, R8, RZ ;  /* 0x000000080b157210 */ /* 0x000fc60007f7e0ff */
[----:B------:R-:W-:Y:S01]  /*0590*/  IMAD.X R24, RZ, RZ, RZ, P2 ;  /* 0x000000ffff187224 */ /* 0x000fe200010e06ff */
[----:B------:R-:W-:Y:S02]  /*05a0*/  LEA.HI.X.SX32 R26, R11, R18, 0x1, P3 ;  /* 0x000000120b1a7211 */ /* 0x000fe400018f0eff */
[----:B-1----:R-:W-:-:S04]  /*05b0*/  LEA R10, P1, R21, UR14, 0x2 ;  /* 0x0000000e150a7c11 */ /* 0x002fc8000f8210ff */
[----:B------:R-:W-:Y:S01]  /*05c0*/  LEA.HI.X R11, R21, UR15, R26, 0x2, P1 ;  /* 0x0000000f150b7c11 */ /* 0x000fe200088f141a */
[----:B0-----:R-:W-:Y:S01]  /*05d0*/  IMAD.WIDE.U32 R22, R23, 0x4, R12 ;  /* 0x0000000417167825 */ /* 0x001fe200078e000c */
[----:B------:R-:W-:-:S03]  /*05e0*/  LEA R12, P3, R15, UR12, 0x2 ;  /* 0x0000000c0f0c7c11 */ /* 0x000fc6000f8610ff */
[----:B------:R-:W2:Y:S01]  /*05f0*/  LDG.E R21, desc[UR4][R10.64+0x4] ;  /* 0x000004040a157981 */ /* 0x000ea2000c1e1900 */
[----:B------:R-:W-:-:S03]  /*0600*/  LEA.HI.X R13, R15, UR13, R24, 0x2, P3 ;  /* 0x0000000d0f0d7c11 */ /* 0x000fc600098f1418 */
[----:B------:R-:W3:Y:S04]  /*0610*/  LDG.E R23, desc[UR4][R22.64] ;  /* 0x0000000416177981 */ /* 0x000ee8000c1e1900 */
[----:B------:R-:W3:Y:S04]  /*0620*/  LDG.E R15, desc[UR4][R10.64] ;  /* 0x000000040a0f7981 */ /* 0x000ee8000c1e1900 */
[----:B------:R-:W2:Y:S04]  /*0630*/  LDG.E R24, desc[UR4][R12.64+0x4] ;  /* 0x000004040c187981 */ /* 0x000ea8000c1e1900 */
[----:B------:R-:W4:Y:S04]  /*0640*/  LDG.E R26, desc[UR4][R12.64+0x8] ;  /* 0x000008040c1a7981 */ /* 0x000f28000c1e1900 */
[----:B------:R-:W4:Y:S04]  /*0650*/  LDG.E R25, desc[UR4][R10.64+0x8] ;  /* 0x000008040a197981 */ /* 0x000f28000c1e1900 */
[----:B------:R-:W5:Y:S04]  /*0660*/  LDG.E R28, desc[UR4][R12.64+0xc] ;  /* 0x00000c040c1c7981 */ /* 0x000f68000c1e1900 */
[----:B------:R-:W5:Y:S01]  /*0670*/  LDG.E R27, desc[UR4][R10.64+0xc] ;  /* 0x00000c040a1b7981 */ /* 0x000f62000c1e1900 */
[----:B------:R-:W-:-:S02]  /*0680*/  VIADD R17, R17, 0x4 ;  /* 0x0000000411117836 */ /* 0x000fc40000000000 */
[----:B---3--:R-:W-:-:S04]  /*0690*/  FFMA R15, R23, R15, R20 ;  /* 0x0000000f170f7223 */ /* 0x008fc80000000014 */
[----:B--2---:R-:W-:-:S04]  /*06a0*/  FFMA R15, R24, R21, R15 ;  /* 0x00000015180f7223 */ /* 0x004fc8000000000f */
[----:B----4-:R-:W-:-:S04]  /*06b0*/  FFMA R15, R26, R25, R15 ;  /* 0x000000191a0f7223 */ /* 0x010fc8000000000f */
[----:B-----5:R-:W-:-:S07]  /*06c0*/  FFMA R20, R28, R27, R15 ;  /* 0x0000001b1c147223 */ /* 0x020fce000000000f */
.L_x_3:
[----:B------:R-:W-:Y:S05]  /*06d0*/  @!P0 BRA `(.L_x_0) ;  /* 0x0000000000948947 */ /* 0x000fea0003800000 */
[----:B------:R-:W-:Y:S02]  /*06e0*/  ISETP.NE.AND P1, PT, R19, 0x1, PT ;  /* 0x000000011300780c */ /* 0x000fe40003f25270 */
[----:B------:R-:W-:-:S04]  /*06f0*/  LOP3.LUT R6, R6, 0x1, RZ, 0xc0, !PT ;  /* 0x0000000106067812 */ /* 0x000fc800078ec0ff */
[----:B------:R-:W-:-:S07]  /*0700*/  ISETP.NE.U32.AND P0, PT, R6, 0x1, PT ;  /* 0x000000010600780c */ /* 0x000fce0003f05070 */
[----:B------:R-:W-:Y:S06]  /*0710*/  @!P1 BRA `(.L_x_4) ;  /* 0x0000000000509947 */ /* 0x000fec0003800000 */
[----:B------:R-:W0:Y:S01]  /*0720*/  LDC.64 R12, c[0x0][0x380] ;  /* 0x0000e000ff0c7b82 */ /* 0x000e220000000a00 */
[----:B------:R-:W1:Y:S01]  /*0730*/  LDCU.128 UR12, c[0x0][0x380] ;  /* 0x00007000ff0c77ac */ /* 0x000e620008000c00 */
[-C--:B------:R-:W-:Y:S01]  /*0740*/  IADD3 R11, PT, PT, R16, R17.reuse, RZ ;  /* 0x00000011100b7210 */ /* 0x080fe20007ffe0ff */
[C---:B------:R-:W-:Y:S01]  /*0750*/  IMAD.IADD R23, R14.reuse, 0x1, R17 ;  /* 0x000000010e177824 */ /* 0x040fe200078e0211 */
        /* <DEDUP_REMOVED lines=10> */
[----:B------:R-:W2:Y:S04]  /*0800*/  LDG.E R23, desc[UR4][R22.64] ;  /* 0x0000000416177981 */ /* 0x000ea8000c1e1900 */
[----:B------:R-:W3:Y:S04]  /*0810*/  LDG.E R13, desc[UR4][R12.64+0x4] ;  /* 0x000004040c0d7981 */ /* 0x000ee8000c1e1900 */
[----:B------:R-:W3:Y:S01]  /*0820*/  LDG.E R15, desc[UR4][R10.64+0x4] ;  /* 0x000004040a0f7981 */ /* 0x000ee2000c1e1900 */
[----:B------:R-:W-:Y:S01]  /*0830*/  IADD3 R17, PT, PT, R17, 0x2, RZ ;  /* 0x0000000211117810 */ /* 0x000fe20007ffe0ff */
[----:B--2---:R-:W-:-:S04]  /*0840*/  FFMA R6, R23, R6, R20 ;  /* 0x0000000617067223 */ /* 0x004fc80000000014 */
[----:B---3--:R-:W-:-:S07]  /*0850*/  FFMA R20, R13, R15, R6 ;  /* 0x0000000f0d147223 */ /* 0x008fce0000000006 */
.L_x_4:
[----:B------:R-:W-:Y:S05]  /*0860*/  @P0 BRA `(.L_x_0) ;  /* 0x0000000000300947 */ /* 0x000fea0003800000 */
[----:B------:R-:W0:Y:S01]  /*0870*/  LDC.64 R10, c[0x0][0x380] ;  /* 0x0000e000ff0a7b82 */ /* 0x000e220000000a00 */
[----:B------:R-:W1:Y:S01]  /*0880*/  LDCU.64 UR10, c[0x0][0x388] ;  /* 0x00007100ff0a77ac */ /* 0x000e620008000a00 */
[--C-:B------:R-:W-:Y:S02]  /*0890*/  IMAD.IADD R9, R16, 0x1, R17.reuse ;  /* 0x0000000110097824 */ /* 0x100fe400078e0211 */
[----:B------:R-:W-:-:S03]  /*08a0*/  IMAD.IADD R17, R14, 0x1, R17 ;  /* 0x000000010e117824 */ /* 0x000fc600078e0211 */
[----:B------:R-:W-:-:S04]  /*08b0*/  IADD3 R6, P0, PT, R9, R8, RZ ;  /* 0x0000000809067210 */ /* 0x000fc80007f1e0ff */
[----:B------:R-:W-:Y:S02]  /*08c0*/  LEA.HI.X.SX32 R9, R9, R18, 0x1, P0 ;  /* 0x0000001209097211 */ /* 0x000fe400000f0eff */
[----:B-1----:R-:W-:-:S04]  /*08d0*/  LEA R8, P0, R6, UR10, 0x2 ;  /* 0x0000000a06087c11 */ /* 0x002fc8000f8010ff */
[----:B------:R-:W-:Y:S01]  /*08e0*/  LEA.HI.X R9, R6, UR11, R9, 0x2, P0 ;  /* 0x0000000b06097c11 */ /* 0x000fe200080f1409 */
[----:B0-----:R-:W-:-:S04]  /*08f0*/  IMAD.WIDE.U32 R10, R17, 0x4, R10 ;  /* 0x00000004110a7825 */ /* 0x001fc800078e000a */
[----:B------:R-:W2:Y:S04]  /*0900*/  LDG.E R8, desc[UR4][R8.64] ;  /* 0x0000000408087981 */ /* 0x000ea8000c1e1900 */
[----:B------:R-:W2:Y:S02]  /*0910*/  LDG.E R11, desc[UR4][R10.64] ;  /* 0x000000040a0b7981 */ /* 0x000ea4000c1e1900 */
[----:B--2---:R-:W-:-:S07]  /*0920*/  FFMA R20, R11, R8, R20 ;  /* 0x000000080b147223 */ /* 0x004fce0000000014 */
.L_x_0:
[----:B------:R-:W-:Y:S01]  /*0930*/  HFMA2 R5, -RZ, RZ, 0, 0 ;  /* 0x00000000ff057431 */ /* 0x000fe200000001ff */
[----:B------:R-:W0:Y:S01]  /*0940*/  LDCU.64 UR10, c[0x0][0x390] ;  /* 0x00007200ff0a77ac */ /* 0x000e220008000a00 */
[----:B------:R-:W-:Y:S02]  /*0950*/  IMAD R3, R0, UR8, RZ ;  /* 0x0000000800037c24 */ /* 0x000fe4000f8e02ff */
[----:B------:R-:W-:-:S04]  /*0960*/  IMAD.WIDE.U32 R4, R7, UR8, R4 ;  /* 0x0000000807047c25 */ /* 0x000fc8000f8e0004 */
[----:B------:R-:W-:Y:S01]  /*0970*/  IMAD.IADD R0, R5, 0x1, R3 ;  /* 0x0000000105007824 */ /* 0x000fe200078e0203 */
[----:B------:R-:W-:-:S03]  /*0980*/  SHF.R.S32.HI R3, RZ, 0x1f, R2 ;  /* 0x0000001fff037819 */ /* 0x000fc60000011402 */
[----:B------:R-:W-:Y:S02]  /*0990*/  IMAD R5, R0, UR9, RZ ;  /* 0x0000000900057c24 */ /* 0x000fe4000f8e02ff */
[----:B------:R-:W-:-:S04]  /*09a0*/  IMAD.WIDE.U32 R2, R4, UR9, R2 ;  /* 0x0000000904027c25 */ /* 0x000fc8000f8e0002 */
[----:B------:R-:W-:Y:S01]  /*09b0*/  IMAD R5, R4, UR6, R5 ;  /* 0x0000000604057c24 */ /* 0x000fe2000f8e0205 */
[----:B0-----:R-:W-:-:S04]  /*09c0*/  LEA R4, P0, R2, UR10, 0x2 ;  /* 0x0000000a02047c11 */ /* 0x001fc8000f8010ff */
[----:B------:R-:W-:-:S04]  /*09d0*/  IADD3 R3, PT, PT, R3, R5, RZ ;  /* 0x0000000503037210 */ /* 0x000fc80007ffe0ff */
[----:B------:R-:W-:-:S05]  /*09e0*/  LEA.HI.X R5, R2, UR11, R3, 0x2, P0 ;  /* 0x0000000b02057c11 */ /* 0x000fca00080f1403 */
[----:B------:R-:W-:Y:S01]  /*09f0*/  STG.E desc[UR4][R4.64], R20 ;  /* 0x0000001404007986 */ /* 0x000fe2000c101904 */
[----:B------:R-:W-:Y:S05]  /*0a00*/  EXIT ;  /* 0x000000000000794d */ /* 0x000fea0003800000 */
.L_x_5:
[----:B------:R-:W-:-:S00]  /*0a10*/  BRA `(.L_x_5) ;  /* 0xfffffffc00fc7947 */ /* 0x000fc0000383ffff */
[----:B------:R-:W-:-:S00]  /*0a20*/  NOP ;  /* 0x0000000000007918 */ /* 0x000fc00000000000 */
        /* <DEDUP_REMOVED lines=13> */
.L_x_12:


//--------------------- .text._Z30tn_irregular_repack_bad_kernelPKfPfiii --------------------------
	.section	.text._Z30tn_irregular_repack_bad_kernelPKfPfiii,"ax",@progbits
	.align	128
        .global         _Z30tn_irregular_repack_bad_kernelPKfPfiii
        .type           _Z30tn_irregular_repack_bad_kernelPKfPfiii,@function
        .size           _Z30tn_irregular_repack_bad_kernelPKfPfiii,(.L_x_11 - _Z30tn_irregular_repack_bad_kernelPKfPfiii)
        .other          _Z30tn_irregular_repack_bad_kernelPKfPfiii,@"STO_CUDA_ENTRY STV_DEFAULT"
_Z30tn_irregular_repack_bad_kernelPKfPfiii:
.text._Z30tn_irregular_repack_bad_kernelPKfPfiii:
[----:B------:R-:W-:Y:S01]  /*0000*/  LDC R1, c[0x0][0x37c] ;  /* 0x0000df00ff017b82 */ /* 0x000fe20000000800 */
[----:B------:R-:W0:Y:S01]  /*0010*/  S2R R2, SR_TID.X ;  /* 0x0000000000027919 */ /* 0x000e220000002100 */
[----:B------:R-:W1:Y:S06]  /*0020*/  LDCU.64 UR6, c[0x0][0x390] ;  /* 0x00007200ff0677ac */ /* 0x000e6c0008000a00 */
[----:B------:R-:W0:Y:S01]  /*0030*/  S2UR UR9, SR_CTAID.X ;  /* 0x00000000000979c3 */ /* 0x000e220000002500 */
[----:B------:R-:W-:Y:S01]  /*0040*/  HFMA2 R3, -RZ, RZ, 0, 0 ;  /* 0x00000000ff037431 */ /* 0x000fe200000001ff */
[----:B------:R-:W2:Y:S06]  /*0050*/  LDCU UR8, c[0x0][0x398] ;  /* 0x00007300ff0877ac */ /* 0x000eac0008000800 */
[----:B------:R-:W0:Y:S01]  /*0060*/  LDC R5, c[0x0][0x360] ;  /* 0x0000d800ff057b82 */ /* 0x000e220000000800 */
[----:B-1----:R-:W-:-:S02]  /*0070*/  UIMAD.WIDE UR4, UR7, UR6, URZ ;  /* 0x00000006070472a5 */ /* 0x002fc4000f8e02ff */
[----:B--2---:R-:W-:Y:S02]  /*0080*/  USHF.R.S32.HI UR10, URZ, 0x1f, UR8 ;  /* 0x0000001fff0a7899 */ /* 0x004fe40008011408 */
[----:B------:R-:W-:Y:S02]  /*0090*/  UIMAD UR5, UR5, UR8, URZ ;  /* 0x00000008050572a4 */ /* 0x000fe4000f8e02ff */
[----:B------:R-:W-:Y:S02]  /*00a0*/  UIMAD.WIDE.U32 UR12, UR4, UR8, URZ ;  /* 0x00000008040c72a5 */ /* 0x000fe4000f8e00ff */
[----:B------:R-:W-:-:S04]  /*00b0*/  UIMAD UR4, UR4, UR10, UR5 ;  /* 0x0000000a040472a4 */ /* 0x000fc8000f8e0205 */
[----:B------:R-:W-:Y:S01]  /*00c0*/  UIADD3 UR4, UPT, UPT, UR13, UR4, URZ ;  /* 0x000000040d047290 */ /* 0x000fe2000fffe0ff */
[----:B0-----:R-:W-:-:S03]  /*00d0*/  IMAD.WIDE.U32 R2, R5, UR9, R2 ;  /* 0x0000000905027c25 */ /* 0x001fc6000f8e0002 */
[----:B------:R-:W-:-:S04]  /*00e0*/  ISETP.GE.U32.AND P0, PT, R2, UR12, PT ;  /* 0x0000000c02007c0c */ /* 0x000fc8000bf06070 */
[----:B------:R-:W-:-:S13]  /*00f0*/  ISETP.GE.U32.AND.EX P0, PT, R3, UR4, PT, P0 ;  /* 0x0000000403007c0c */ /* 0x000fda000bf06100 */
[----:B------:R-:W-:Y:S05]  /*0100*/  @P0 EXIT ;  /* 0x000000000000094d */ /* 0x000fea0003800000 */
[----:B------:R-:W-:Y:S01]  /*0110*/  UIMAD UR4, UR7, UR8, URZ ;  /* 0x00000008070472a4 */ /* 0x000fe2000f8e02ff */
[----:B------:R-:W-:Y:S03]  /*0120*/  BSSY.RECONVERGENT B0, `(.L_x_6) ;  /* 0x000001f000007945 */ /* 0x000fe60003800200 */
[----:B------:R-:W-:-:S06]  /*0130*/  USHF.R.S32.HI UR5, URZ, 0x1f, UR4 ;  /* 0x0000001fff057899 */ /* 0x000fcc0008011404 */
[----:B------:R-:W-:-:S04]  /*0140*/  LOP3.LUT R0, R3, UR5, RZ, 0xfc, !PT ;  /* 0x0000000503007c12 */ /* 0x000fc8000f8efcff */
[----:B------:R-:W-:-:S13]  /*0150*/  ISETP.NE.U32.AND P0, PT, R0, RZ, PT ;  /* 0x000000ff0000720c */ /* 0x000fda0003f05070 */
[----:B------:R-:W-:Y:S05]  /*0160*/  @P0 BRA `(.L_x_7) ;  /* 0x0000000000540947 */ /* 0x000fea0003800000 */
[----:B------:R-:W0:Y:S01]  /*0170*/  I2F.U32.RP R0, UR4 ;  /* 0x0000000400007d06 */ /* 0x000e220008209000 */
[----:B------:R-:W-:Y:S02]  /*0180*/  IADD3 R3, PT, PT, RZ, -UR4, RZ ;  /* 0x80000004ff037c10 */ /* 0x000fe4000fffe0ff */
[----:B------:R-:W-:-:S05]  /*0190*/  ISETP.NE.U32.AND P2, PT, RZ, UR4, PT ;  /* 0x00000004ff007c0c */ /* 0x000fca000bf45070 */
[----:B0-----:R-:W0:Y:S02]  /*01a0*/  MUFU.RCP R0, R0 ;  /* 0x0000000000007308 */ /* 0x001e240000001000 */
[----:B0-----:R-:W-:-:S06]  /*01b0*/  VIADD R4, R0, 0xffffffe ;  /* 0x0ffffffe00047836 */ /* 0x001fcc0000000000 */
[----:B------:R0:W1:Y:S02]  /*01c0*/  F2I.FTZ.U32.TRUNC.NTZ R5, R4 ;  /* 0x0000000400057305 */ /* 0x000064000021f000 */
[----:B0-----:R-:W-:Y:S02]  /*01d0*/  IMAD.MOV.U32 R4, RZ, RZ, RZ ;  /* 0x000000ffff047224 */ /* 0x001fe400078e00ff */
[----:B-1----:R-:W-:-:S04]  /*01e0*/  IMAD R3, R3, R5, RZ ;  /* 0x0000000503037224 */ /* 0x002fc800078e02ff */
[----:B------:R-:W-:-:S06]  /*01f0*/  IMAD.HI.U32 R5, R5, R3, R4 ;  /* 0x0000000305057227 */ /* 0x000fcc00078e0004 */
[----:B------:R-:W-:-:S05]  /*0200*/  IMAD.HI.U32 R0, R5, R2, RZ ;  /* 0x0000000205007227 */ /* 0x000fca00078e00ff */
[----:B------:R-:W-:-:S05]  /*0210*/  IADD3 R3, PT, PT, -R0, RZ, RZ ;  /* 0x000000ff00037210 */ /* 0x000fca0007ffe1ff */
[----:B------:R-:W-:-:S05]  /*0220*/  IMAD R3, R3, UR4, R2 ;  /* 0x0000000403037c24 */ /* 0x000fca000f8e0202 */
[----:B------:R-:W-:-:S13]  /*0230*/  ISETP.GE.U32.AND P0, PT, R3, UR4, PT ;  /* 0x0000000403007c0c */ /* 0x000fda000bf06070 */
[----:B------:R-:W-:Y:S01]  /*0240*/  @P0 VIADD R3, R3, -UR4 ;  /* 0x8000000403030c36 */ /* 0x000fe20008000000 */
[----:B------:R-:W-:-:S04]  /*0250*/  @P0 IADD3 R0, PT, PT, R0, 0x1, RZ ;  /* 0x0000000100000810 */ /* 0x000fc80007ffe0ff */
[----:B------:R-:W-:-:S13]  /*0260*/  ISETP.GE.U32.AND P1, PT, R3, UR4, PT ;  /* 0x0000000403007c0c */ /* 0x000fda000bf26070 */
[----:B------:R-:W-:Y:S01]  /*0270*/  @P1 VIADD R0, R0, 0x1 ;  /* 0x0000000100001836 */ /* 0x000fe20000000000 */
[----:B------:R-:W-:-:S04]  /*0280*/  @!P2 LOP3.LUT R0, RZ, UR4, RZ, 0x33, !PT ;  /* 0x00000004ff00ac12 */ /* 0x000fc8000f8e33ff */
[----:B------:R-:W-:-:S05]  /*0290*/  IADD3 R3, PT, PT, -R0, RZ, RZ ;  /* 0x000000ff00037210 */ /* 0x000fca0007ffe1ff */
[----:B------:R-:W-:Y:S01]  /*02a0*/  IMAD R8, R3, UR4, R2 ;  /* 0x0000000403087c24 */ /* 0x000fe2000f8e0202 */
[----:B------:R-:W-:Y:S06]  /*02b0*/  BRA `(.L_x_8) ;  /* 0x0000000000147947 */ /* 0x000fec0003800000 */
.L_x_7:
[----:B------:R-:W-:-:S07]  /*02c0*/  MOV R0, 0x2e0 ;  /* 0x000002e000007802 */ /* 0x000fce0000000f00 */
[----:B------:R-:W-:Y:S05]  /*02d0*/  CALL.REL.NOINC `($__internal_0_$__cuda_sm20_div_u64) ;  /* 0x0000000000f47944 */ /* 0x000fea0003c00000 */
[----:B------:R-:W-:Y:S01]  /*02e0*/  IMAD.MOV R3, RZ, RZ, -R6 ;  /* 0x000000ffff037224 */ /* 0x000fe200078e0a06 */
[----:B------:R-:W-:-:S03]  /*02f0*/  MOV R0, R6 ;  /* 0x0000000600007202 */ /* 0x000fc60000000f00 */
[----:B------:R-:W-:-:S07]  /*0300*/  IMAD R8, R3, UR4, R2 ;  /* 0x0000000403087c24 */ /* 0x000fce000f8e0202 */
.L_x_8:
[----:B------:R-:W-:Y:S05]  /*0310*/  BSYNC.RECONVERGENT B0 ;  /* 0x0000000000007941 */ /* 0x000fea0003800200 */
.L_x_6:
[----:B------:R-:W0:Y:S01]  /*0320*/  LDC R5, c[0x0][0x398] ;  /* 0x0000e600ff057b82 */ /* 0x000e220000000800 */
[----:B------:R-:W1:Y:S01]  /*0330*/  LDCU UR9, c[0x0][0x394] ;  /* 0x00007280ff0977ac */ /* 0x000e620008000800 */
[----:B------:R-:W2:Y:S01]  /*0340*/  LDCU.128 UR12, c[0x0][0x380] ;  /* 0x00007000ff0c77ac */ /* 0x000ea20008000c00 */
[----:B------:R-:W3:Y:S01]  /*0350*/  LDCU.64 UR6, c[0x0][0x358] ;  /* 0x00006b00ff0677ac */ /* 0x000ee20008000a00 */
[----:B-1----:R-:W-:Y:S01]  /*0360*/  USHF.R.S32.HI UR8, URZ, 0x1f, UR9 ;  /* 0x0000001fff087899 */ /* 0x002fe20008011409 */
[----:B0-----:R-:W-:-:S04]  /*0370*/  IABS R7, R5 ;  /* 0x0000000500077213 */ /* 0x001fc80000000000 */
[----:B------:R-:W0:Y:S08]  /*0380*/  I2F.RP R4, R7 ;  /* 0x0000000700047306 */ /* 0x000e300000209400 */
[----:B0-----:R-:W0:Y:S02]  /*0390*/  MUFU.RCP R4, R4 ;  /* 0x0000000400047308 */ /* 0x001e240000001000 */
[----:B0-----:R-:W-:-:S06]  /*03a0*/  VIADD R2, R4, 0xffffffe ;  /* 0x0ffffffe04027836 */ /* 0x001fcc0000000000 */
[----:B------:R0:W1:Y:S02]  /*03b0*/  F2I.FTZ.U32.TRUNC.NTZ R3, R2 ;  /* 0x0000000200037305 */ /* 0x000064000021f000 */
[----:B0-----:R-:W-:Y:S01]  /*03c0*/  IMAD.MOV.U32 R2, RZ, RZ, RZ ;  /* 0x000000ffff027224 */ /* 0x001fe200078e00ff */
[----:B-1----:R-:W-:-:S05]  /*03d0*/  IADD3 R6, PT, PT, RZ, -R3, RZ ;  /* 0x80000003ff067210 */ /* 0x002fca0007ffe0ff */
[----:B------:R-:W-:Y:S01]  /*03e0*/  IMAD R9, R6, R7, RZ ;  /* 0x0000000706097224 */ /* 0x000fe200078e02ff */
[----:B------:R-:W-:-:S03]  /*03f0*/  IABS R6, R8 ;  /* 0x0000000800067213 */ /* 0x000fc60000000000 */
[----:B------:R-:W-:Y:S01]  /*0400*/  IMAD.HI.U32 R3, R3, R9, R2 ;  /* 0x0000000903037227 */ /* 0x000fe200078e0002 */
[----:B------:R-:W-:-:S04]  /*0410*/  LOP3.LUT R2, R8, R5, RZ, 0x3c, !PT ;  /* 0x0000000508027212 */ /* 0x000fc800078e3cff */
[----:B------:R-:W-:Y:S01]  /*0420*/  ISETP.GE.AND P1, PT, R2, RZ, PT ;  /* 0x000000ff0200720c */ /* 0x000fe20003f26270 */
[----:B------:R-:W-:-:S05]  /*0430*/  IMAD.HI.U32 R3, R3, R6, RZ ;  /* 0x0000000603037227 */ /* 0x000fca00078e00ff */
[----:B------:R-:W-:-:S05]  /*0440*/  IADD3 R4, PT, PT, -R3, RZ, RZ ;  /* 0x000000ff03047210 */ /* 0x000fca0007ffe1ff */
[----:B------:R-:W-:-:S05]  /*0450*/  IMAD R4, R7, R4, R6 ;  /* 0x0000000407047224 */ /* 0x000fca00078e0206 */
[----:B------:R-:W-:-:S13]  /*0460*/  ISETP.GT.U32.AND P2, PT, R7, R4, PT ;  /* 0x000000040700720c */ /* 0x000fda0003f44070 */
[----:B------:R-:W-:Y:S01]  /*0470*/  @!P2 IMAD.IADD R4, R4, 0x1, -R7 ;  /* 0x000000010404a824 */ /* 0x000fe200078e0a07 */
[----:B------:R-:W-:Y:S02]  /*0480*/  @!P2 IADD3 R3, PT, PT, R3, 0x1, RZ ;  /* 0x000000010303a810 */ /* 0x000fe40007ffe0ff */
[----:B------:R-:W-:Y:S02]  /*0490*/  ISETP.NE.AND P2, PT, R5, RZ, PT ;  /* 0x000000ff0500720c */ /* 0x000fe40003f45270 */
[----:B------:R-:W-:Y:S02]  /*04a0*/  ISETP.GE.U32.AND P0, PT, R4, R7, PT ;  /* 0x000000070400720c */ /* 0x000fe40003f06070 */
[----:B------:R-:W-:-:S05]  /*04b0*/  SHF.R.S32.HI R4, RZ, 0x1f, R0 ;  /* 0x0000001fff047819 */ /* 0x000fca0000011400 */
[----:B------:R-:W-:-:S04]  /*04c0*/  IMAD R7, R4, R5, RZ ;  /* 0x0000000504077224 */ /* 0x000fc800078e02ff */
[----:B------:R-:W-:Y:S02]  /*04d0*/  IMAD R7, R0, UR10, R7 ;  /* 0x0000000a00077c24 */ /* 0x000fe4000f8e0207 */
[----:B------:R-:W-:-:S05]  /*04e0*/  @P0 VIADD R3, R3, 0x1 ;  /* 0x0000000103030836 */ /* 0x000fca0000000000 */
[----:B------:R-:W-:-:S05]  /*04f0*/  MOV R6, R3 ;  /* 0x0000000300067202 */ /* 0x000fca0000000f00 */
[----:B------:R-:W-:Y:S01]  /*0500*/  @!P1 IMAD.MOV R6, RZ, RZ, -R6 ;  /* 0x000000ffff069224 */ /* 0x000fe200078e0a06 */
[----:B------:R-:W-:-:S04]  /*0510*/  @!P2 LOP3.LUT R6, RZ, R5, RZ, 0x33, !PT ;  /* 0x00000005ff06a212 */ /* 0x000fc800078e33ff */
[----:B------:R-:W-:-:S05]  /*0520*/  IADD3 R2, PT, PT, -R6, RZ, RZ ;  /* 0x000000ff06027210 */ /* 0x000fca0007ffe1ff */
[----:B------:R-:W-:-:S05]  /*0530*/  IMAD R2, R5, R2, R8 ;  /* 0x0000000205027224 */ /* 0x000fca00078e0208 */
[----:B------:R-:W-:-:S03]  /*0540*/  SHF.R.S32.HI R3, RZ, 0x1f, R2 ;  /* 0x0000001fff037819 */ /* 0x000fc60000011402 */
[----:B------:R-:W-:-:S04]  /*0550*/  IMAD.WIDE.U32 R8, R0, R5, R2 ;  /* 0x0000000500087225 */ /* 0x000fc800078e0002 */
[----:B------:R-:W-:Y:S01]  /*0560*/  IMAD.IADD R9, R9, 0x1, R7 ;  /* 0x0000000109097824 */ /* 0x000fe200078e0207 */
[----:B------:R-:W-:-:S03]  /*0570*/  SHF.R.S32.HI R7, RZ, 0x1f, R6 ;  /* 0x0000001fff077819 */ /* 0x000fc60000011406 */
[----:B------:R-:W-:Y:S02]  /*0580*/  IMAD R9, R9, UR9, RZ ;  /* 0x0000000909097c24 */ /* 0x000fe4000f8e02ff */
[----:B------:R-:W-:-:S04]  /*0590*/  IMAD.WIDE.U32 R10, R8, UR9, R6 ;  /* 0x00000009080a7c25 */ /* 0x000fc8000f8e0006 */
[----:B------:R-:W-:Y:S01]  /*05a0*/  IMAD R9, R8, UR8, R9 ;  /* 0x0000000808097c24 */ /* 0x000fe2000f8e0209 */
[----:B--2---:R-:W-:-:S04]  /*05b0*/  LEA R8, P0, R10, UR12, 0x2 ;  /* 0x0000000c0a087c11 */ /* 0x004fc8000f8010ff */
[----:B------:R-:W-:-:S04]  /*05c0*/  IADD3 R9, PT, PT, R11, R9, RZ ;  /* 0x000000090b097210 */ /* 0x000fc80007ffe0ff */
[----:B------:R-:W-:-:S06]  /*05d0*/  LEA.HI.X R9, R10, UR13, R9, 0x2, P0 ;  /* 0x0000000d0a097c11 */ /* 0x000fcc00080f1409 */
[----:B---3--:R-:W2:Y:S01]  /*05e0*/  LDG.E R9, desc[UR6][R8.64] ;  /* 0x0000000608097981 */ /* 0x008ea2000c1e1900 */
[----:B------:R-:W-:Y:S02]  /*05f0*/  IMAD R11, R4, UR9, RZ ;  /* 0x00000009040b7c24 */ /* 0x000fe4000f8e02ff */
[----:B------:R-:W-:-:S04]  /*0600*/  IMAD.WIDE.U32 R6, R0, UR9, R6 ;  /* 0x0000000900067c25 */ /* 0x000fc8000f8e0006 */
[----:B------:R-:W-:Y:S02]  /*0610*/  IMAD R11, R0, UR8, R11 ;  /* 0x00000008000b7c24 */ /* 0x000fe4000f8e020b */
[----:B------:R-:W-:-:S04]  /*0620*/  IMAD.WIDE.U32 R2, R6, R5, R2 ;  /* 0x0000000506027225 */ /* 0x000fc800078e0002 */
[----:B------:R-:W-:Y:S01]  /*0630*/  IMAD.IADD R0, R7, 0x1, R11 ;  /* 0x0000000107007824 */ /* 0x000fe200078e020b */
[----:B------:R-:W-:-:S03]  /*0640*/  LEA R4, P0, R2, UR14, 0x2 ;  /* 0x0000000e02047c11 */ /* 0x000fc6000f8010ff */
[----:B------:R-:W-:-:S04]  /*0650*/  IMAD R7, R0, R5, RZ ;  /* 0x0000000500077224 */ /* 0x000fc800078e02ff */
[----:B------:R-:W-:-:S05]  /*0660*/  IMAD R7, R6, UR10, R7 ;  /* 0x0000000a06077c24 */ /* 0x000fca000f8e0207 */
[----:B------:R-:W-:-:S04]  /*0670*/  IADD3 R3, PT, PT, R3, R7, RZ ;  /* 0x0000000703037210 */ /* 0x000fc80007ffe0ff */
[----:B------:R-:W-:-:S05]  /*0680*/  LEA.HI.X R5, R2, UR15, R3, 0x2, P0 ;  /* 0x0000000f02057c11 */ /* 0x000fca00080f1403 */
[----:B--2---:R-:W-:Y:S01]  /*0690*/  STG.E desc[UR6][R4.64], R9 ;  /* 0x0000000904007986 */ /* 0x004fe2000c101906 */
[----:B------:R-:W-:Y:S05]  /*06a0*/  EXIT ;  /* 0x000000000000794d */ /* 0x000fea0003800000 */
        .weak           $__internal_0_$__cuda_sm20_div_u64
        .type           $__internal_0_$__cuda_sm20_div_u64,@function
        .size           $__internal_0_$__cuda_sm20_div_u64,(.L_x_11 - $__internal_0_$__cuda_sm20_div_u64)
$__internal_0_$__cuda_sm20_div_u64:
[----:B------:R-:W0:Y:S08]  /*06b0*/  I2F.U64.RP R8, UR4 ;  /* 0x0000000400087d12 */ /* 0x000e300008309000 */
[----:B0-----:R-:W0:Y:S02]  /*06c0*/  MUFU.RCP R8, R8 ;  /* 0x0000000800087308 */ /* 0x001e240000001000 */
[----:B0-----:R-:W-:-:S06]  /*06d0*/  VIADD R4, R8, 0x1ffffffe ;  /* 0x1ffffffe08047836 */ /* 0x001fcc0000000000 */
[----:B------:R-:W0:Y:S02]  /*06e0*/  F2I.U64.TRUNC R4, R4 ;  /* 0x0000000400047311 */ /* 0x000e24000020d800 */
[----:B0-----:R-:W-:-:S04]  /*06f0*/  IMAD.WIDE.U32 R6, R4, UR4, RZ ;  /* 0x0000000404067c25 */ /* 0x001fc8000f8e00ff */
[----:B------:R-:W-:Y:S01]  /*0700*/  IMAD R7, R4, UR5, R7 ;  /* 0x0000000504077c24 */ /* 0x000fe2000f8e0207 */
[----:B------:R-:W-:-:S03]  /*0710*/  IADD3 R9, P0, PT, RZ, -R6, RZ ;  /* 0x80000006ff097210 */ /* 0x000fc60007f1e0ff */
[----:B------:R-:W-:Y:S02]  /*0720*/  IMAD R7, R5, UR4, R7 ;  /* 0x0000000405077c24 */ /* 0x000fe4000f8e0207 */
[----:B------:R-:W-:-:S03]  /*0730*/  IMAD.HI.U32 R6, R4, R9, RZ ;  /* 0x0000000904067227 */ /* 0x000fc600078e00ff */
[----:B------:R-:W-:Y:S01]  /*0740*/  IADD3.X R11, PT, PT, RZ, ~R7, RZ, P0, !PT ;  /* 0x80000007ff0b7210 */ /* 0x000fe200007fe4ff */
[----:B------:R-:W-:-:S04]  /*0750*/  IMAD.MOV.U32 R7, RZ, RZ, R4 ;  /* 0x000000ffff077224 */ /* 0x000fc800078e0004 */
[----:B------:R-:W-:-:S04]  /*0760*/  IMAD.WIDE.U32 R6, P0, R4, R11, R6 ;  /* 0x0000000b04067225 */ /* 0x000fc80007800006 */
[C---:B------:R-:W-:Y:S02]  /*0770*/  IMAD R13, R5.reuse, R11, RZ ;  /* 0x0000000b050d7224 */ /* 0x040fe400078e02ff */
[----:B------:R-:W-:-:S04]  /*0780*/  IMAD.HI.U32 R6, P1, R5, R9, R6 ;  /* 0x0000000905067227 */ /* 0x000fc80007820006 */
[----:B------:R-:W-:Y:S01]  /*0790*/  IMAD.HI.U32 R11, R5, R11, RZ ;  /* 0x0000000b050b7227 */ /* 0x000fe200078e00ff */
[----:B------:R-:W-:-:S04]  /*07a0*/  IADD3 R7, P2, PT, R13, R6, RZ ;  /* 0x000000060d077210 */ /* 0x000fc80007f5e0ff */
[----:B------:R-:W-:Y:S01]  /*07b0*/  IADD3.X R6, PT, PT, R11, R5, RZ, P0, !PT ;  /* 0x000000050b067210 */ /* 0x000fe200007fe4ff */
[----:B------:R-:W-:-:S03]  /*07c0*/  IMAD.WIDE.U32 R4, R7, UR4, RZ ;  /* 0x0000000407047c25 */ /* 0x000fc6000f8e00ff */
[----:B------:R-:W-:Y:S01]  /*07d0*/  IADD3.X R9, PT, PT, RZ, RZ, R6, P2, P1 ;  /* 0x000000ffff097210 */ /* 0x000fe200017e2406 */
[----:B------:R-:W-:Y:S01]  /*07e0*/  IMAD R6, R7, UR5, R5 ;  /* 0x0000000507067c24 */ /* 0x000fe2000f8e0205 */
[----:B------:R-:W-:-:S03]  /*07f0*/  IADD3 R5, P0, PT, RZ, -R4, RZ ;  /* 0x80000004ff057210 */ /* 0x000fc60007f1e0ff */
[----:B------:R-:W-:Y:S02]  /*0800*/  IMAD R4, R9, UR4, R6 ;  /* 0x0000000409047c24 */ /* 0x000fe4000f8e0206 */
[----:B------:R-:W-:-:S04]  /*0810*/  IMAD.HI.U32 R6, R7, R5, RZ ;  /* 0x0000000507067227 */ /* 0x000fc800078e00ff */
[----:B------:R-:W-:-:S04]  /*0820*/  IMAD.X R4, RZ, RZ, ~R4, P0 ;  /* 0x000000ffff047224 */ /* 0x000fc800000e0e04 */
[----:B------:R-:W-:-:S04]  /*0830*/  IMAD.WIDE.U32 R6, P0, R7, R4, R6 ;  /* 0x0000000407067225 */ /* 0x000fc80007800006 */
[C---:B------:R-:W-:Y:S02]  /*0840*/  IMAD R8, R9.reuse, R4, RZ ;  /* 0x0000000409087224 */ /* 0x040fe400078e02ff */
[----:B------:R-:W-:-:S04]  /*0850*/  IMAD.HI.U32 R7, P1, R9, R5, R6 ;  /* 0x0000000509077227 */ /* 0x000fc80007820006 */
[----:B------:R-:W-:Y:S01]  /*0860*/  IMAD.HI.U32 R4, R9, R4, RZ ;  /* 0x0000000409047227 */ /* 0x000fe200078e00ff */
[----:B------:R-:W-:-:S03]  /*0870*/  IADD3 R7, P2, PT, R8, R7, RZ ;  /* 0x0000000708077210 */ /* 0x000fc60007f5e0ff */
[----:B------:R-:W-:Y:S01]  /*0880*/  IMAD.MOV.U32 R5, RZ, RZ, RZ ;  /* 0x000000ffff057224 */ /* 0x000fe200078e00ff */
[----:B------:R-:W-:Y:S01]  /*0890*/  IADD3.X R9, PT, PT, R4, R9, RZ, P0, !PT ;  /* 0x0000000904097210 */ /* 0x000fe200007fe4ff */
[----:B------:R-:W-:-:S03]  /*08a0*/  IMAD.HI.U32 R4, R7, R2, RZ ;  /* 0x0000000207047227 */ /* 0x000fc600078e00ff */
[----:B------:R-:W-:Y:S01]  /*08b0*/  IADD3.X R9, PT, PT, RZ, RZ, R9, P2, P1 ;  /* 0x000000ffff097210 */ /* 0x000fe200017e2409 */
[----:B------:R-:W-:-:S04]  /*08c0*/  IMAD.WIDE.U32 R4, R7, R3, R4 ;  /* 0x0000000307047225 */ /* 0x000fc800078e0004 */
[C---:B------:R-:W-:Y:S02]  /*08d0*/  IMAD R7, R9.reuse, R3, RZ ;  /* 0x0000000309077224 */ /* 0x040fe400078e02ff */
[----:B------:R-:W-:-:S04]  /*08e0*/  IMAD.HI.U32 R4, P0, R9, R2, R4 ;  /* 0x0000000209047227 */ /* 0x000fc80007800004 */
[----:B------:R-:W-:Y:S01]  /*08f0*/  IMAD.HI.U32 R6, R9, R3, RZ ;  /* 0x0000000309067227 */ /* 0x000fe200078e00ff */
[----:B------:R-:W-:-:S04]  /*0900*/  IADD3 R7, P1, PT, R7, R4, RZ ;  /* 0x0000000407077210 */ /* 0x000fc80007f3e0ff */
[----:B------:R-:W-:Y:S01]  /*0910*/  IADD3.X R6, PT, PT, R6, RZ, RZ, P0, !PT ;  /* 0x000000ff06067210 */ /* 0x000fe200007fe4ff */
[----:B------:R-:W-:-:S04]  /*0920*/  IMAD.WIDE.U32 R4, R7, UR4, RZ ;  /* 0x0000000407047c25 */ /* 0x000fc8000f8e00ff */
[----:B------:R-:W-:Y:S01]  /*0930*/  IMAD.X R6, RZ, RZ, R6, P1 ;  /* 0x000000ffff067224 */ /* 0x000fe200008e0606 */
[----:B------:R-:W-:Y:S01]  /*0940*/  IADD3 R10, P1, PT, -R4, R2, RZ ;  /* 0x00000002040a7210 */ /* 0x000fe20007f3e1ff */
[C---:B------:R-:W-:Y:S01]  /*0950*/  IMAD R5, R7.reuse, UR5, R5 ;  /* 0x0000000507057c24 */ /* 0x040fe2000f8e0205 */
[----:B------:R-:W-:Y:S02]  /*0960*/  IADD3 R4, PT, PT, R7, 0x1, RZ ;  /* 0x0000000107047810 */ /* 0x000fe40007ffe0ff */
[----:B------:R-:W-:Y:S01]  /*0970*/  ISETP.GE.U32.AND P0, PT, R10, UR4, PT ;  /* 0x000000040a007c0c */ /* 0x000fe2000bf06070 */
[----:B------:R-:W-:-:S05]  /*0980*/  IMAD R5, R6, UR4, R5 ;  /* 0x0000000406057c24 */ /* 0x000fca000f8e0205 */
[----:B------:R-:W-:Y:S02]  /*0990*/  IADD3.X R9, PT, PT, ~R5, R3, RZ, P1, !PT ;  /* 0x0000000305097210 */ /* 0x000fe40000ffe5ff */
[----:B------:R-:W-:Y:S02]  /*09a0*/  IADD3 R5, P1, PT, R10, -UR4, RZ ;  /* 0x800000040a057c10 */ /* 0x000fe4000ff3e0ff */
[C---:B------:R-:W-:Y:S02]  /*09b0*/  ISETP.GE.U32.AND.EX P0, PT, R9.reuse, UR5, PT, P0 ;  /* 0x0000000509007c0c */ /* 0x040fe4000bf06100 */
[----:B------:R-:W-:Y:S02]  /*09c0*/  IADD3.X R8, PT, PT, R9, ~UR5, RZ, P1, !PT ;  /* 0x8000000509087c10 */ /* 0x000fe40008ffe4ff */
[----:B------:R-:W-:Y:S02]  /*09d0*/  SEL R5, R5, R10, P0 ;  /* 0x0000000a05057207 */ /* 0x000fe40000000000 */
[----:B------:R-:W-:-:S02]  /*09e0*/  SEL R7, R4, R7, P0 ;  /* 0x0000000704077207 */ /* 0x000fc40000000000 */
[----:B------:R-:W-:Y:S02]  /*09f0*/  SEL R8, R8, R9, P0 ;  /* 0x0000000908087207 */ /* 0x000fe40000000000 */
[----:B------:R-:W-:Y:S01]  /*0a00*/  ISETP.GE.U32.AND P0, PT, R5, UR4, PT ;  /* 0x0000000405007c0c */ /* 0x000fe2000bf06070 */
[----:B------:R-:W-:Y:S01]  /*0a10*/  VIADD R6, R7, 0x1 ;  /* 0x0000000107067836 */ /* 0x000fe20000000000 */
[----:B------:R-:W-:Y:S01]  /*0a20*/  ISETP.NE.U32.AND P1, PT, RZ, UR4, PT ;  /* 0x00000004ff007c0c */ /* 0x000fe2000bf25070 */
[----:B------:R-:W-:Y:S01]  /*0a30*/  HFMA2 R5, -RZ, RZ, 0, 0 ;  /* 0x00000000ff057431 */ /* 0x000fe200000001ff */
[----:B------:R-:W-:Y:S02]  /*0a40*/  ISETP.GE.U32.AND.EX P0, PT, R8, UR5, PT, P0 ;  /* 0x0000000508007c0c */ /* 0x000fe4000bf06100 */
[----:B------:R-:W-:Y:S02]  /*0a50*/  MOV R4, R0 ;  /* 0x0000000000047202 */ /* 0x000fe40000000f00 */
[----:B------:R-:W-:-:S02]  /*0a60*/  ISETP.NE.AND.EX P1, PT, RZ, UR5, PT, P1 ;  /* 0x00000005ff007c0c */ /* 0x000fc4000bf25310 */
[----:B------:R-:W-:-:S04]  /*0a70*/  SEL R6, R6, R7, P0 ;  /* 0x0000000706067207 */ /* 0x000fc80000000000 */
[----:B------:R-:W-:Y:S01]  /*0a80*/  SEL R6, R6, 0xffffffff, P1 ;  /* 0xffffffff06067807 */ /* 0x000fe20000800000 */
[----:B------:R-:W-:Y:S06]  /*0a90*/  RET.REL.NODEC R4 `(_Z30tn_irregular_repack_bad_kernelPKfPfiii) ;  /* 0xfffffff404587950 */ /* 0x000fec0003c3ffff */
.L_x_9:
        /* <DEDUP_REMOVED lines=14> */
.L_x_11:


//--------------------- .text._Z10init_arrayPfmf  --------------------------
	.section	.text._Z10init_arrayPfmf,"ax",@progbits
	.align	128
        .global         _Z10init_arrayPfmf
        .type           _Z10init_arrayPfmf,@function
        .size           _Z10init_arrayPfmf,(.L_x_14 - _Z10init_arrayPfmf)
        .other          _Z10init_arrayPfmf,@"STO_CUDA_ENTRY STV_DEFAULT"
_Z10init_arrayPfmf:
.text._Z10init_arrayPfmf:
[----:B------:R-:W-:Y:S01]  /*0000*/  LDC R1, c[0x0][0x37c] ;  /* 0x0000df00ff017b82 */ /* 0x000fe20000000800 */
[----:B------:R-:W0:Y:S07]  /*0010*/  S2R R2, SR_TID.X ;  /* 0x0000000000027919 */ /* 0x000e2e0000002100 */
[----:B------:R-:W0:Y:S01]  /*0020*/  S2UR UR4, SR_CTAID.X ;  /* 0x00000000000479c3 */ /* 0x000e220000002500 */
[----:B------:R-:W1:Y:S01]  /*0030*/  LDCU.64 UR6, c[0x0][0x388] ;  /* 0x00007100ff0677ac */ /* 0x000e620008000a00 */
[----:B------:R-:W-:-:S06]  /*0040*/  HFMA2 R3, -RZ, RZ, 0, 0 ;  /* 0x00000000ff037431 */ /* 0x000fcc00000001ff */
[----:B------:R-:W0:Y:S02]  /*0050*/  LDC R5, c[0x0][0x360] ;  /* 0x0000d800ff057b82 */ /* 0x000e240000000800 */
[----:B0-----:R-:W-:-:S03]  /*0060*/  IMAD.WIDE.U32 R2, R5, UR4, R2 ;  /* 0x0000000405027c25 */ /* 0x001fc6000f8e0002 */
[----:B-1----:R-:W-:-:S04]  /*0070*/  ISETP.GE.U32.AND P0, PT, R2, UR6, PT ;  /* 0x0000000602007c0c */ /* 0x002fc8000bf06070 */
[----:B------:R-:W-:-:S13]  /*0080*/  ISETP.GE.U32.AND.EX P0, PT, R3, UR7, PT, P0 ;  /* 0x0000000703007c0c */ /* 0x000fda000bf06100 */
[----:B------:R-:W-:Y:S05]  /*0090*/  @P0 EXIT ;  /* 0x000000000000094d */ /* 0x000fea0003800000 */
[----:B------:R-:W-:Y:S01]  /*00a0*/  IMAD.WIDE.U32 R4, R3, -0xff00ff, RZ ;  /* 0xff00ff0103047825 */ /* 0x000fe200078e00ff */
[----:B------:R-:W0:Y:S01]  /*00b0*/  LDCU.64 UR6, c[0x0][0x380] ;  /* 0x00007000ff0677ac */ /* 0x000e220008000a00 */
[----:B------:R-:W1:Y:S02]  /*00c0*/  LDCU.64 UR4, c[0x0][0x358] ;  /* 0x00006b00ff0477ac */ /* 0x000e640008000a00 */
[----:B------:R-:W-:-:S04]  /*00d0*/  IMAD.WIDE.U32 R6, P0, R2, -0xff0100, R4 ;  /* 0xff00ff0002067825 */ /* 0x000fc80007800004 */
[----:B------:R-:W-:Y:S01]  /*00e0*/  IMAD.WIDE.U32 R4, R2, -0xff00ff, RZ ;  /* 0xff00ff0102047825 */ /* 0x000fe200078e00ff */
[----:B------:R-:W-:Y:S02]  /*00f0*/  IADD3.X R9, PT, PT, RZ, RZ, RZ, P0, !PT ;  /* 0x000000ffff097210 */ /* 0x000fe400007fe4ff */
[----:B------:R-:W-:Y:S02]  /*0100*/  MOV R8, R7 ;  /* 0x0000000700087202 */ /* 0x000fe40000000f00 */
[----:B------:R-:W-:-:S05]  /*0110*/  IADD3 RZ, P0, PT, R5, R6, RZ ;  /* 0x0000000605ff7210 */ /* 0x000fca0007f1e0ff */
[----:B------:R-:W-:Y:S01]  /*0120*/  IMAD.WIDE.U32.X R4, R3, -0xff0100, R8, P0 ;  /* 0xff00ff0003047825 */ /* 0x000fe200000e0408 */
[----:B0-----:R-:W-:Y:S01]  /*0130*/  LEA R6, P0, R2, UR6, 0x2 ;  /* 0x0000000602067c11 */ /* 0x001fe2000f8010ff */
[----:B------:R-:W0:Y:S03]  /*0140*/  LDC R9, c[0x0][0x390] ;  /* 0x0000e400ff097b82 */ /* 0x000e260000000800 */
[--C-:B------:R-:W-:Y:S02]  /*0150*/  SHF.R.U32.HI R0, RZ, 0x8, R5.reuse ;  /* 0x00000008ff007819 */ /* 0x100fe40000011605 */
[----:B------:R-:W-:-:S03]  /*0160*/  SHF.R.U64 R7, R4, 0x8, R5 ;  /* 0x0000000804077819 */ /* 0x000fc60000001205 */
[----:B------:R-:W-:Y:S02]  /*0170*/  IMAD R0, R0, -0x101, RZ ;  /* 0xfffffeff00007824 */ /* 0x000fe400078e02ff */
[----:B------:R-:W-:-:S05]  /*0180*/  IMAD.WIDE.U32 R4, R7, -0x101, R2 ;  /* 0xfffffeff07047825 */ /* 0x000fca00078e0002 */
[----:B------:R-:W-:Y:S02]  /*0190*/  IADD3 R5, PT, PT, R5, -R7, R0 ;  /* 0x8000000705057210 */ /* 0x000fe40007ffe000 */
[----:B------:R-:W-:Y:S02]  /*01a0*/  LEA.HI.X R7, R2, UR7, R3, 0x2, P0 ;  /* 0x0000000702077c11 */ /* 0x000fe400080f1403 */
[----:B------:R-:W0:Y:S02]  /*01b0*/  I2F.U64 R4, R4 ;  /* 0x0000000400047312 */ /* 0x000e240000301000 */
[----:B0-----:R-:W-:-:S05]  /*01c0*/  FFMA R3, R4, 9.9999997473787516356e-05, R9 ;  /* 0x38d1b71704037823 */ /* 0x001fca0000000009 */
[----:B-1----:R-:W-:Y:S01]  /*01d0*/  STG.E desc[UR4][R6.64], R3 ;  /* 0x0000000306007986 */ /* 0x002fe2000c101904 */
[----:B------:R-:W-:Y:S05]  /*01e0*/  EXIT ;  /* 0x000000000000794d */ /* 0x000fea0003800000 */
.L_x_10:
        /* <DEDUP_REMOVED lines=9> */
.L_x_14:


//--------------------- .nv.shared.reserved.0     --------------------------
	.section	.nv.shared.reserved.0,"aw",@nobits
	.weak		__nv_reservedSMEM_offset_0_alias
	.size		__nv_reservedSMEM_offset_0_alias, 0, 64
	.other		__nv_reservedSMEM_offset_0_alias,@"STO_CUDA_RESERVED_SHARED STV_DEFAULT"
__nv_reservedSMEM_offset_0_alias:
	.zero		0
	.zero		64


//--------------------- .nv.constant0._Z30tn_irregular_direct_bad_kernelPKfS0_Pfiiii --------------------------
	.section	.nv.constant0._Z30tn_irregular_direct_bad_kernelPKfS0_Pfiiii,"a",@progbits
	.sectionflags	@""
	.align	4
.nv.constant0._Z30tn_irregular_direct_bad_kernelPKfS0_Pfiiii:
	.zero		936


//--------------------- .nv.constant0._Z30tn_irregular_repack_bad_kernelPKfPfiii --------------------------
	.section	.nv.constant0._Z30tn_irregular_repack_bad_kernelPKfPfiii,"a",@progbits
	.sectionflags	@""
	.align	4
.nv.constant0._Z30tn_irregular_repack_bad_kernelPKfPfiii:
	.zero		924


//--------------------- .nv.constant0._Z10init_arrayPfmf --------------------------
	.section	.nv.constant0._Z10init_arrayPfmf,"a",@progbits
	.sectionflags	@""
	.align	4
.nv.constant0._Z10init_arrayPfmf:
	.zero		916


//--------------------- SYMBOLS --------------------------

	.type		.nv.reservedSmem.offset0,@object
	.size		.nv.reservedSmem.offset0,0x4
